	.target	sm_90a

	.elftype	@"ET_EXEC"


//--------------------- .note.nv.tkinfo           --------------------------
	.section	.note.nv.tkinfo,"",@"SHT_NOTE"
	.sectionflags	@"SHF_NOTE_NV_TKINFO"
	.tkinfo
        /*0018*/ 	.word	0x00000002
        /*0030*/ 	.string	""
        /*0030*/ 	.string	"ptxas"
        /*0030*/ 	.string	"Cuda compilation tools, release 13.0, V13.0.88"
        /*0030*/ 	.string	"Build cuda_13.0.r13.0/compiler.36424714_0"
        /*0030*/ 	.string	"-arch sm_90a -m 64 "



//--------------------- .note.nv.cuinfo           --------------------------
	.section	.note.nv.cuinfo,"",@"SHT_NOTE"
	.sectionflags	@"SHF_NOTE_NV_CUINFO"
        /*0018*/ 	.short	0x0002
        /*001a*/ 	.short	0x005a
        /*001c*/ 	.short	0x0082
	.zero		2


//--------------------- .nv.info                  --------------------------
	.section	.nv.info,"",@"SHT_CUDA_INFO"
	.align	4


	//----- nvinfo : EIATTR_REGCOUNT
	.align		4
        /*0000*/ 	.byte	0x04, 0x2f
        /*0002*/ 	.short	(.L_15 - .L_14)
	.align		4
.L_14:
        /*0004*/ 	.word	index@(_ZN7cutlass13device_kernelINS_4gemm6kernel13GemmUniversalIN4cute5tupleIJiiiiEEENS1_10collective13CollectiveMmaINS1_34MainloopSm90TmaGmmaWarpSpecializedILi5ENS5_IJNS4_1CILi1EEESB_SB_EEENS1_35KernelTmaWarpSpecializedCooperativeEEENS5_IJNSA_ILi256EEENSA_ILi64EEESG_EEEaNS5_IJlSB_lEEEaSI_NS4_8TiledMMAINS4_8MMA_AtomIJNS4_4SM904GMMA26MMA_64x64x32_S32S8S8_SS_TNEEEENS4_6LayoutINS5_IJNSA_ILi2EEESB_SB_EEENS5_IJSB_NSA_ILi0EEESS_EEEEENS5_IJNS4_10UnderscoreESV_SV_EEEEENS4_13SM90_TMA_LOADENS4_14ComposedLayoutINS4_7SwizzleILi2ELi4ELi3EEENS4_18smem_ptr_flag_bitsILi8EEENSP_INS5_IJNSA_ILi8EEESG_EEENS5_IJSG_SB_EEEEEEEvNS4_8identityESY_S18_vS19_EENS_8epilogue10collective6detail29Sm90TmaWarpSpecializedAdapterINS1C_15DefaultEpilogueIaSI_SI_NS1B_6thread17LinearCombinationIaLi1EiiLNS1G_9ScaleType4KindE0ELNS_15FloatRoundStyleE2EaEENS1_15EpilogueDefaultEEEEEvvEEEEvNT_6ParamsE)
        /*0008*/ 	.word	0x000000a8


	//----- nvinfo : EIATTR_FRAME_SIZE
	.align		4
.L_15:
        /*000c*/ 	.byte	0x04, 0x11
        /*000e*/ 	.short	(.L_17 - .L_16)
	.align		4
.L_16:
        /*0010*/ 	.word	index@(_ZN7cutlass13device_kernelINS_4gemm6kernel13GemmUniversalIN4cute5tupleIJiiiiEEENS1_10collective13CollectiveMmaINS1_34MainloopSm90TmaGmmaWarpSpecializedILi5ENS5_IJNS4_1CILi1EEESB_SB_EEENS1_35KernelTmaWarpSpecializedCooperativeEEENS5_IJNSA_ILi256EEENSA_ILi64EEESG_EEEaNS5_IJlSB_lEEEaSI_NS4_8TiledMMAINS4_8MMA_AtomIJNS4_4SM904GMMA26MMA_64x64x32_S32S8S8_SS_TNEEEENS4_6LayoutINS5_IJNSA_ILi2EEESB_SB_EEENS5_IJSB_NSA_ILi0EEESS_EEEEENS5_IJNS4_10UnderscoreESV_SV_EEEEENS4_13SM90_TMA_LOADENS4_14ComposedLayoutINS4_7SwizzleILi2ELi4ELi3EEENS4_18smem_ptr_flag_bitsILi8EEENSP_INS5_IJNSA_ILi8EEESG_EEENS5_IJSG_SB_EEEEEEEvNS4_8identityESY_S18_vS19_EENS_8epilogue10collective6detail29Sm90TmaWarpSpecializedAdapterINS1C_15DefaultEpilogueIaSI_SI_NS1B_6thread17LinearCombinationIaLi1EiiLNS1G_9ScaleType4KindE0ELNS_15FloatRoundStyleE2EaEENS1_15EpilogueDefaultEEEEEvvEEEEvNT_6ParamsE)
        /*0014*/ 	.word	0x00000000


	//----- nvinfo : EIATTR_MIN_STACK_SIZE
	.align		4
.L_17:
        /*0018*/ 	.byte	0x04, 0x12
        /*001a*/ 	.short	(.L_19 - .L_18)
	.align		4
.L_18:
        /*001c*/ 	.word	index@(_ZN7cutlass13device_kernelINS_4gemm6kernel13GemmUniversalIN4cute5tupleIJiiiiEEENS1_10collective13CollectiveMmaINS1_34MainloopSm90TmaGmmaWarpSpecializedILi5ENS5_IJNS4_1CILi1EEESB_SB_EEENS1_35KernelTmaWarpSpecializedCooperativeEEENS5_IJNSA_ILi256EEENSA_ILi64EEESG_EEEaNS5_IJlSB_lEEEaSI_NS4_8TiledMMAINS4_8MMA_AtomIJNS4_4SM904GMMA26MMA_64x64x32_S32S8S8_SS_TNEEEENS4_6LayoutINS5_IJNSA_ILi2EEESB_SB_EEENS5_IJSB_NSA_ILi0EEESS_EEEEENS5_IJNS4_10UnderscoreESV_SV_EEEEENS4_13SM90_TMA_LOADENS4_14ComposedLayoutINS4_7SwizzleILi2ELi4ELi3EEENS4_18smem_ptr_flag_bitsILi8EEENSP_INS5_IJNSA_ILi8EEESG_EEENS5_IJSG_SB_EEEEEEEvNS4_8identityESY_S18_vS19_EENS_8epilogue10collective6detail29Sm90TmaWarpSpecializedAdapterINS1C_15DefaultEpilogueIaSI_SI_NS1B_6thread17LinearCombinationIaLi1EiiLNS1G_9ScaleType4KindE0ELNS_15FloatRoundStyleE2EaEENS1_15EpilogueDefaultEEEEEvvEEEEvNT_6ParamsE)
        /*0020*/ 	.word	0x00000000
.L_19:


//--------------------- .nv.compat                --------------------------
	.section	.nv.compat,"",@"SHT_CUDA_COMPAT_INFO"
	.align	4
        /*0000*/ 	.byte	0x02, 0x09, 0x01, 0x00, 0x02, 0x02, 0x04, 0x00, 0x02, 0x05, 0x05, 0x00, 0x03, 0x07, 0x01, 0x01
        /*0010*/ 	.byte	0x02, 0x03, 0x01, 0x00, 0x02, 0x06, 0x01, 0x00, 0x04, 0x0b, 0x08, 0x00, 0x00, 0x00, 0x00, 0x00
        /*0020*/ 	.byte	0x00, 0x00, 0x00, 0x00


//--------------------- .nv.info._ZN7cutlass13device_kernelINS_4gemm6kernel13GemmUniversalIN4cute5tupleIJiiiiEEENS1_10collective13CollectiveMmaINS1_34MainloopSm90TmaGmmaWarpSpecializedILi5ENS5_IJNS4_1CILi1EEESB_SB_EEENS1_35KernelTmaWarpSpecializedCooperativeEEENS5_IJNSA_ILi256EEENSA_ILi64EEESG_EEEaNS5_IJlSB_lEEEaSI_NS4_8TiledMMAINS4_8MMA_AtomIJNS4_4SM904GMMA26MMA_64x64x32_S32S8S8_SS_TNEEEENS4_6LayoutINS5_IJNSA_ILi2EEESB_SB_EEENS5_IJSB_NSA_ILi0EEESS_EEEEENS5_IJNS4_10UnderscoreESV_SV_EEEEENS4_13SM90_TMA_LOADENS4_14ComposedLayoutINS4_7SwizzleILi2ELi4ELi3EEENS4_18smem_ptr_flag_bitsILi8EEENSP_INS5_IJNSA_ILi8EEESG_EEENS5_IJSG_SB_EEEEEEEvNS4_8identityESY_S18_vS19_EENS_8epilogue10collective6detail29Sm90TmaWarpSpecializedAdapterINS1C_15DefaultEpilogueIaSI_SI_NS1B_6thread17LinearCombinationIaLi1EiiLNS1G_9ScaleType4KindE0ELNS_15FloatRoundStyleE2EaEENS1_15EpilogueDefaultEEEEEvvEEEEvNT_6ParamsE --------------------------
	.section	.nv.info._ZN7cutlass13device_kernelINS_4gemm6kernel13GemmUniversalIN4cute5tupleIJiiiiEEENS1_10collective13CollectiveMmaINS1_34MainloopSm90TmaGmmaWarpSpecializedILi5ENS5_IJNS4_1CILi1EEESB_SB_EEENS1_35KernelTmaWarpSpecializedCooperativeEEENS5_IJNSA_ILi256EEENSA_ILi64EEESG_EEEaNS5_IJlSB_lEEEaSI_NS4_8TiledMMAINS4_8MMA_AtomIJNS4_4SM904GMMA26MMA_64x64x32_S32S8S8_SS_TNEEEENS4_6LayoutINS5_IJNSA_ILi2EEESB_SB_EEENS5_IJSB_NSA_ILi0EEESS_EEEEENS5_IJNS4_10UnderscoreESV_SV_EEEEENS4_13SM90_TMA_LOADENS4_14ComposedLayoutINS4_7SwizzleILi2ELi4ELi3EEENS4_18smem_ptr_flag_bitsILi8EEENSP_INS5_IJNSA_ILi8EEESG_EEENS5_IJSG_SB_EEEEEEEvNS4_8identityESY_S18_vS19_EENS_8epilogue10collective6detail29Sm90TmaWarpSpecializedAdapterINS1C_15DefaultEpilogueIaSI_SI_NS1B_6thread17LinearCombinationIaLi1EiiLNS1G_9ScaleType4KindE0ELNS_15FloatRoundStyleE2EaEENS1_15EpilogueDefaultEEEEEvvEEEEvNT_6ParamsE,"",@"SHT_CUDA_INFO"
	.sectionflags	@""
	.align	4


	//----- nvinfo : EIATTR_CUDA_API_VERSION
	.align		4
        /*0000*/ 	.byte	0x04, 0x37
        /*0002*/ 	.short	(.L_21 - .L_20)
.L_20:
        /*0004*/ 	.word	0x00000082


	//----- nvinfo : EIATTR_KPARAM_INFO
	.align		4
.L_21:
        /*0008*/ 	.byte	0x04, 0x17
        /*000a*/ 	.short	(.L_23 - .L_22)
.L_22:
        /*000c*/ 	.word	0x00000000
        /*0010*/ 	.short	0x0000
        /*0012*/ 	.short	0x0070
        /*0014*/ 	.byte	0x00, 0xf0, 0x01, 0x10


	//----- nvinfo : EIATTR_SPARSE_MMA_MASK
	.align		4
.L_23:
        /*0018*/ 	.byte	0x03, 0x50
        /*001a*/ 	.short	0x0000


	//----- nvinfo : EIATTR_MAXREG_COUNT
	.align		4
        /*001c*/ 	.byte	0x03, 0x1b
        /*001e*/ 	.short	0x00a8


	//----- nvinfo : EIATTR_NUM_BARRIERS
	.align		4
        /*0020*/ 	.byte	0x02, 0x4c
        /*0022*/ 	.byte	0x01
	.zero		1


	//----- nvinfo : EIATTR_EXTERNS
	.align		4
        /*0024*/ 	.byte	0x04, 0x0f
        /*0026*/ 	.short	(.L_25 - .L_24)


	//   ....[0]....
	.align		4
.L_24:
        /*0028*/ 	.word	index@(__assertfail)


	//----- nvinfo : EIATTR_MERCURY_ISA_VERSION
	.align		4
.L_25:
        /*002c*/ 	.byte	0x03, 0x5f
        /*002e*/ 	.short	0x0101


	//----- nvinfo : EIATTR_INT_WARP_WIDE_INSTR_OFFSETS
	.align		4
        /*0030*/ 	.byte	0x04, 0x31
        /*0032*/ 	.short	(.L_27 - .L_26)


	//   ....[0]....
.L_26:
        /*0034*/ 	.word	0x00000410


	//   ....[1]....
        /*0038*/ 	.word	0x00000420


	//   ....[2]....
        /*003c*/ 	.word	0x000004e0


	//----- nvinfo : EIATTR_COOP_GROUP_MASK_REGIDS
	.align		4
.L_27:
        /*0040*/ 	.byte	0x04, 0x29
        /*0042*/ 	.short	(.L_29 - .L_28)


	//   ....[0]....
.L_28:
        /*0044*/ 	.word	0xffffffff


	//   ....[1]....
        /*0048*/ 	.word	0xffffffff


	//   ....[2]....
        /*004c*/ 	.word	0xffffffff


	//   ....[3]....
        /*0050*/ 	.word	0xffffffff


	//   ....[4]....
        /*0054*/ 	.word	0xffffffff


	//----- nvinfo : EIATTR_COOP_GROUP_INSTR_OFFSETS
	.align		4
.L_29:
        /*0058*/ 	.byte	0x04, 0x28
        /*005a*/ 	.short	(.L_31 - .L_30)


	//   ....[0]....
.L_30:
        /*005c*/ 	.word	0x00000060


	//   ....[1]....
        /*0060*/ 	.word	0x00000070


	//   ....[2]....
        /*0064*/ 	.word	0x00000130


	//   ....[3]....
        /*0068*/ 	.word	0x000002e0


	//   ....[4]....
        /*006c*/ 	.word	0x00001190


	//----- nvinfo : EIATTR_REG_RECONFIG
	.align		4
.L_31:
        /*0070*/ 	.byte	0x01, 0x54
	.zero		2


	//----- nvinfo : EIATTR_SYSCALL_OFFSETS
	.align		4
        /*0074*/ 	.byte	0x04, 0x46
        /*0076*/ 	.short	(.L_33 - .L_32)


	//   ....[0]....
.L_32:
        /*0078*/ 	.word	0x00001380


	//----- nvinfo : EIATTR_MBARRIER_INSTR_OFFSETS
	.align		4
.L_33:
        /*007c*/ 	.byte	0x04, 0x39
        /*007e*/ 	.short	(.L_35 - .L_34)


	//   ....[0]....
.L_34:
        /*0080*/ 	.word	0x00000230
        /*0084*/ 	.word	0x000000ff
        /*0088*/ 	.word	0x00000000
        /*008c*/ 	.short	0x0100
        /*008e*/ 	.byte	0x08
	.zero		1


	//   ....[1]....
        /*0090*/ 	.word	0x00000240
        /*0094*/ 	.word	0x000000ff
        /*0098*/ 	.word	0x00000028
        /*009c*/ 	.short	0x0100
        /*009e*/ 	.byte	0x08
	.zero		1


	//   ....[2]....
        /*00a0*/ 	.word	0x00000250
        /*00a4*/ 	.word	0x000000ff
        /*00a8*/ 	.word	0x00000008
        /*00ac*/ 	.short	0x0100
        /*00ae*/ 	.byte	0x08
	.zero		1


	//   ....[3]....
        /*00b0*/ 	.word	0x00000260
        /*00b4*/ 	.word	0x000000ff
        /*00b8*/ 	.word	0x00000030
        /*00bc*/ 	.short	0x0100
        /*00be*/ 	.byte	0x08
	.zero		1


	//   ....[4]....
        /*00c0*/ 	.word	0x00000270
        /*00c4*/ 	.word	0x000000ff
        /*00c8*/ 	.word	0x00000010
        /*00cc*/ 	.short	0x0100
        /*00ce*/ 	.byte	0x08
	.zero		1


	//   ....[5]....
        /*00d0*/ 	.word	0x00000280
        /*00d4*/ 	.word	0x000000ff
        /*00d8*/ 	.word	0x00000038
        /*00dc*/ 	.short	0x0100
        /*00de*/ 	.byte	0x08
	.zero		1


	//   ....[6]....
        /*00e0*/ 	.word	0x00000290
        /*00e4*/ 	.word	0x000000ff
        /*00e8*/ 	.word	0x00000018
        /*00ec*/ 	.short	0x0100
        /*00ee*/ 	.byte	0x08
	.zero		1


	//   ....[7]....
        /*00f0*/ 	.word	0x000002a0
        /*00f4*/ 	.word	0x000000ff
        /*00f8*/ 	.word	0x00000040
        /*00fc*/ 	.short	0x0100
        /*00fe*/ 	.byte	0x08
	.zero		1


	//   ....[8]....
        /*0100*/ 	.word	0x000002b0
        /*0104*/ 	.word	0x000000ff
        /*0108*/ 	.word	0x00000020
        /*010c*/ 	.short	0x0100
        /*010e*/ 	.byte	0x08
	.zero		1


	//   ....[9]....
        /*0110*/ 	.word	0x000002c0
        /*0114*/ 	.word	0x000000ff
        /*0118*/ 	.word	0x00000048
        /*011c*/ 	.short	0x0100
        /*011e*/ 	.byte	0x08
	.zero		1


	//   ....[10]....
        /*0120*/ 	.word	0x00000560
        /*0124*/ 	.word	0x000000ff
        /*0128*/ 	.word	0x00000060
        /*012c*/ 	.short	0x0100
        /*012e*/ 	.byte	0x08
	.zero		1


	//   ....[11]....
        /*0130*/ 	.word	0x000005e0
        /*0134*/ 	.word	0x000000ff
        /*0138*/ 	.word	0x00000068
        /*013c*/ 	.short	0x0100
        /*013e*/ 	.byte	0x08
	.zero		1


	//   ....[12]....
        /*0140*/ 	.word	0x00001450
        /*0144*/ 	.word	0x00000003
        /*0148*/ 	.word	0x00000000
        /*014c*/ 	.short	0x010a
        /*014e*/ 	.byte	0x3f
	.zero		1


	//   ....[13]....
        /*0150*/ 	.word	0x000014b0
        /*0154*/ 	.word	0x00000003
        /*0158*/ 	.word	0x00000000
        /*015c*/ 	.short	0x010a
        /*015e*/ 	.byte	0x3f
	.zero		1


	//   ....[14]....
        /*0160*/ 	.word	0x00001810
        /*0164*/ 	.word	0x00000005
        /*0168*/ 	.word	0x00000000
        /*016c*/ 	.short	0x010a
        /*016e*/ 	.byte	0x3f
	.zero		1


	//   ....[15]....
        /*0170*/ 	.word	0x00001850
        /*0174*/ 	.word	0x00000005
        /*0178*/ 	.word	0x00000000
        /*017c*/ 	.short	0x010a
        /*017e*/ 	.byte	0x3f
	.zero		1


	//   ....[16]....
        /*0180*/ 	.word	0x00001a90
        /*0184*/ 	.word	0x00000004
        /*0188*/ 	.word	0x00000000
        /*018c*/ 	.short	0x0101
        /*018e*/ 	.byte	0x3f
	.zero		1


	//   ....[17]....
        /*0190*/ 	.word	0x00001c50
        /*0194*/ 	.word	0x00000000
        /*0198*/ 	.word	0x00000000
        /*019c*/ 	.short	0x0101
        /*019e*/ 	.byte	0x3f
	.zero		1


	//   ....[18]....
        /*01a0*/ 	.word	0x00006140
        /*01a4*/ 	.word	0x0000000e
        /*01a8*/ 	.word	0x00000028
        /*01ac*/ 	.short	0x010a
        /*01ae*/ 	.byte	0x3f
	.zero		1


	//   ....[19]....
        /*01b0*/ 	.word	0x000064d0
        /*01b4*/ 	.word	0x00000006
        /*01b8*/ 	.word	0x00000068
        /*01bc*/ 	.short	0x0101
        /*01be*/ 	.byte	0x3f
	.zero		1


	//   ....[20]....
        /*01c0*/ 	.word	0x00006bf0
        /*01c4*/ 	.word	0x00000007
        /*01c8*/ 	.word	0x00000000
        /*01cc*/ 	.short	0x010a
        /*01ce*/ 	.byte	0x3f
	.zero		1


	//   ....[21]....
        /*01d0*/ 	.word	0x00006c70
        /*01d4*/ 	.word	0x00000009
        /*01d8*/ 	.word	0x00000000
        /*01dc*/ 	.short	0x010a
        /*01de*/ 	.byte	0x3f
	.zero		1


	//   ....[22]....
        /*01e0*/ 	.word	0x00006d00
        /*01e4*/ 	.word	0x00000006
        /*01e8*/ 	.word	0x00000000
        /*01ec*/ 	.short	0x010a
        /*01ee*/ 	.byte	0x3f
	.zero		1


	//   ....[23]....
        /*01f0*/ 	.word	0x00006d90
        /*01f4*/ 	.word	0x00000009
        /*01f8*/ 	.word	0x00000000
        /*01fc*/ 	.short	0x010a
        /*01fe*/ 	.byte	0x3f
	.zero		1


	//   ....[24]....
        /*0200*/ 	.word	0x00006e20
        /*0204*/ 	.word	0x00000003
        /*0208*/ 	.word	0x00000000
        /*020c*/ 	.short	0x010a
        /*020e*/ 	.byte	0x3f
	.zero		1


	//   ....[25]....
        /*0210*/ 	.word	0x00006e80
        /*0214*/ 	.word	0x00000003
        /*0218*/ 	.word	0x00000000
        /*021c*/ 	.short	0x010a
        /*021e*/ 	.byte	0x3f
	.zero		1


	//   ....[26]....
        /*0220*/ 	.word	0x00006ed0
        /*0224*/ 	.word	0x00000005
        /*0228*/ 	.word	0x00000000
        /*022c*/ 	.short	0x010a
        /*022e*/ 	.byte	0x3f
	.zero		1


	//   ....[27]....
        /*0230*/ 	.word	0x00006fa0
        /*0234*/ 	.word	0x0000000e
        /*0238*/ 	.word	0x00000028
        /*023c*/ 	.short	0x010a
        /*023e*/ 	.byte	0x3f
	.zero		1


	//   ....[28]....
        /*0240*/ 	.word	0x00007070
        /*0244*/ 	.word	0x00000007
        /*0248*/ 	.word	0x00000000
        /*024c*/ 	.short	0x010a
        /*024e*/ 	.byte	0x3f
	.zero		1


	//   ....[29]....
        /*0250*/ 	.word	0x000070c0
        /*0254*/ 	.word	0x00000009
        /*0258*/ 	.word	0x00000000
        /*025c*/ 	.short	0x010a
        /*025e*/ 	.byte	0x3f
	.zero		1


	//   ....[30]....
        /*0260*/ 	.word	0x00007110
        /*0264*/ 	.word	0x00000006
        /*0268*/ 	.word	0x00000000
        /*026c*/ 	.short	0x010a
        /*026e*/ 	.byte	0x3f
	.zero		1


	//   ....[31]....
        /*0270*/ 	.word	0x00007160
        /*0274*/ 	.word	0x00000009
        /*0278*/ 	.word	0x00000000
        /*027c*/ 	.short	0x010a
        /*027e*/ 	.byte	0x3f
	.zero		1


	//----- nvinfo : EIATTR_NUM_MBARRIERS
	.align		4
.L_35:
        /*0280*/ 	.byte	0x03, 0x38
        /*0282*/ 	.short	0x000c


	//----- nvinfo : EIATTR_EXIT_INSTR_OFFSETS
	.align		4
        /*0284*/ 	.byte	0x04, 0x1c
        /*0286*/ 	.short	(.L_37 - .L_36)


	//   ....[0]....
.L_36:
        /*0288*/ 	.word	0x00000680


	//   ....[1]....
        /*028c*/ 	.word	0x00000f50


	//   ....[2]....
        /*0290*/ 	.word	0x00005820


	//   ....[3]....
        /*0294*/ 	.word	0x00005e50


	//   ....[4]....
        /*0298*/ 	.word	0x00006e70


	//----- nvinfo : EIATTR_MAX_THREADS
	.align		4
.L_37:
        /*029c*/ 	.byte	0x04, 0x05
        /*029e*/ 	.short	(.L_39 - .L_38)
.L_38:
        /*02a0*/ 	.word	0x00000180
        /*02a4*/ 	.word	0x00000001
        /*02a8*/ 	.word	0x00000001


	//----- nvinfo : EIATTR_CRS_STACK_SIZE
	.align		4
.L_39:
        /*02ac*/ 	.byte	0x04, 0x1e
        /*02ae*/ 	.short	(.L_41 - .L_40)
.L_40:
        /*02b0*/ 	.word	0x00000000


	//----- nvinfo : EIATTR_CBANK_PARAM_SIZE
	.align		4
.L_41:
        /*02b4*/ 	.byte	0x03, 0x19
        /*02b6*/ 	.short	0x0470


	//----- nvinfo : EIATTR_PARAM_CBANK
	.align		4
        /*02b8*/ 	.byte	0x04, 0x0a
        /*02ba*/ 	.short	(.L_43 - .L_42)
	.align		4
.L_42:
        /*02bc*/ 	.word	index@(.nv.constant0._ZN7cutlass13device_kernelINS_4gemm6kernel13GemmUniversalIN4cute5tupleIJiiiiEEENS1_10collective13CollectiveMmaINS1_34MainloopSm90TmaGmmaWarpSpecializedILi5ENS5_IJNS4_1CILi1EEESB_SB_EEENS1_35KernelTmaWarpSpecializedCooperativeEEENS5_IJNSA_ILi256EEENSA_ILi64EEESG_EEEaNS5_IJlSB_lEEEaSI_NS4_8TiledMMAINS4_8MMA_AtomIJNS4_4SM904GMMA26MMA_64x64x32_S32S8S8_SS_TNEEEENS4_6LayoutINS5_IJNSA_ILi2EEESB_SB_EEENS5_IJSB_NSA_ILi0EEESS_EEEEENS5_IJNS4_10UnderscoreESV_SV_EEEEENS4_13SM90_TMA_LOADENS4_14ComposedLayoutINS4_7SwizzleILi2ELi4ELi3EEENS4_18smem_ptr_flag_bitsILi8EEENSP_INS5_IJNSA_ILi8EEESG_EEENS5_IJSG_SB_EEEEEEEvNS4_8identityESY_S18_vS19_EENS_8epilogue10collective6detail29Sm90TmaWarpSpecializedAdapterINS1C_15DefaultEpilogueIaSI_SI_NS1B_6thread17LinearCombinationIaLi1EiiLNS1G_9ScaleType4KindE0ELNS_15FloatRoundStyleE2EaEENS1_15EpilogueDefaultEEEEEvvEEEEvNT_6ParamsE)
        /*02c0*/ 	.short	0x0210
        /*02c2*/ 	.short	0x0470


	//----- nvinfo : EIATTR_SW_WAR
	.align		4
.L_43:
        /*02c4*/ 	.byte	0x04, 0x36
        /*02c6*/ 	.short	(.L_45 - .L_44)
.L_44:
        /*02c8*/ 	.word	0x00000008
.L_45:


//--------------------- .nv.callgraph             --------------------------
	.section	.nv.callgraph,"",@"SHT_CUDA_CALLGRAPH"
	.align	4
	.sectionentsize	8
	.align		4
        /*0000*/ 	.word	0x00000000
	.align		4
        /*0004*/ 	.word	0xffffffff
	.align		4
        /*0008*/ 	.word	index@(_ZN7cutlass13device_kernelINS_4gemm6kernel13GemmUniversalIN4cute5tupleIJiiiiEEENS1_10collective13CollectiveMmaINS1_34MainloopSm90TmaGmmaWarpSpecializedILi5ENS5_IJNS4_1CILi1EEESB_SB_EEENS1_35KernelTmaWarpSpecializedCooperativeEEENS5_IJNSA_ILi256EEENSA_ILi64EEESG_EEEaNS5_IJlSB_lEEEaSI_NS4_8TiledMMAINS4_8MMA_AtomIJNS4_4SM904GMMA26MMA_64x64x32_S32S8S8_SS_TNEEEENS4_6LayoutINS5_IJNSA_ILi2EEESB_SB_EEENS5_IJSB_NSA_ILi0EEESS_EEEEENS5_IJNS4_10UnderscoreESV_SV_EEEEENS4_13SM90_TMA_LOADENS4_14ComposedLayoutINS4_7SwizzleILi2ELi4ELi3EEENS4_18smem_ptr_flag_bitsILi8EEENSP_INS5_IJNSA_ILi8EEESG_EEENS5_IJSG_SB_EEEEEEEvNS4_8identityESY_S18_vS19_EENS_8epilogue10collective6detail29Sm90TmaWarpSpecializedAdapterINS1C_15DefaultEpilogueIaSI_SI_NS1B_6thread17LinearCombinationIaLi1EiiLNS1G_9ScaleType4KindE0ELNS_15FloatRoundStyleE2EaEENS1_15EpilogueDefaultEEEEEvvEEEEvNT_6ParamsE)
	.align		4
        /*000c*/ 	.word	index@(__assertfail)
	.align		4
        /*0010*/ 	.word	0x00000000
	.align		4
        /*0014*/ 	.word	0xfffffffe
	.align		4
        /*0018*/ 	.word	0x00000000
	.align		4
        /*001c*/ 	.word	0xfffffffd
	.align		4
        /*0020*/ 	.word	0x00000000
	.align		4
        /*0024*/ 	.word	0xfffffffc


//--------------------- .nv.constant4             --------------------------
	.section	.nv.constant4,"a",@progbits
	.align	8
	.align		8
.nv.constant4:
        /*0000*/ 	.dword	__assertfail
	.align		8
        /*0008*/ 	.dword	__unnamed_1
	.align		8
        /*0010*/ 	.dword	_ZN40_INTERNAL_294e706f_4_k_cu_def9bf33_258084cuda3std3__45__cpo5beginE
	.align		8
        /*0018*/ 	.dword	_ZN40_INTERNAL_294e706f_4_k_cu_def9bf33_258084cuda3std3__45__cpo3endE
	.align		8
        /*0020*/ 	.dword	_ZN40_INTERNAL_294e706f_4_k_cu_def9bf33_258084cuda3std3__45__cpo6cbeginE
	.align		8
        /*0028*/ 	.dword	_ZN40_INTERNAL_294e706f_4_k_cu_def9bf33_258084cuda3std3__45__cpo4cendE
	.align		8
        /*0030*/ 	.dword	_ZN40_INTERNAL_294e706f_4_k_cu_def9bf33_258084cuda3std3__442_GLOBAL__N__294e706f_4_k_cu_def9bf33_258086ignoreE
	.align		8
        /*0038*/ 	.dword	_ZN40_INTERNAL_294e706f_4_k_cu_def9bf33_258084cuda3std3__419piecewise_constructE
	.align		8
        /*0040*/ 	.dword	_ZN40_INTERNAL_294e706f_4_k_cu_def9bf33_258084cuda3std3__48in_placeE
	.align		8
        /*0048*/ 	.dword	_ZN40_INTERNAL_294e706f_4_k_cu_def9bf33_258084cuda3std6ranges3__45__cpo4swapE
	.align		8
        /*0050*/ 	.dword	_ZN40_INTERNAL_294e706f_4_k_cu_def9bf33_258084cuda3std6ranges3__45__cpo9iter_moveE
	.align		8
        /*0058*/ 	.dword	_ZN40_INTERNAL_294e706f_4_k_cu_def9bf33_258084cute7productE
	.align		8
        /*0060*/ 	.dword	_ZN40_INTERNAL_294e706f_4_k_cu_def9bf33_258084cute1_E
	.align		8
        /*0068*/ 	.dword	$str$22
	.align		8
        /*0070*/ 	.dword	$str$23


//--------------------- .text._ZN7cutlass13device_kernelINS_4gemm6kernel13GemmUniversalIN4cute5tupleIJiiiiEEENS1_10collective13CollectiveMmaINS1_34MainloopSm90TmaGmmaWarpSpecializedILi5ENS5_IJNS4_1CILi1EEESB_SB_EEENS1_35KernelTmaWarpSpecializedCooperativeEEENS5_IJNSA_ILi256EEENSA_ILi64EEESG_EEEaNS5_IJlSB_lEEEaSI_NS4_8TiledMMAINS4_8MMA_AtomIJNS4_4SM904GMMA26MMA_64x64x32_S32S8S8_SS_TNEEEENS4_6LayoutINS5_IJNSA_ILi2EEESB_SB_EEENS5_IJSB_NSA_ILi0EEESS_EEEEENS5_IJNS4_10UnderscoreESV_SV_EEEEENS4_13SM90_TMA_LOADENS4_14ComposedLayoutINS4_7SwizzleILi2ELi4ELi3EEENS4_18smem_ptr_flag_bitsILi8EEENSP_INS5_IJNSA_ILi8EEESG_EEENS5_IJSG_SB_EEEEEEEvNS4_8identityESY_S18_vS19_EENS_8epilogue10collective6detail29Sm90TmaWarpSpecializedAdapterINS1C_15DefaultEpilogueIaSI_SI_NS1B_6thread17LinearCombinationIaLi1EiiLNS1G_9ScaleType4KindE0ELNS_15FloatRoundStyleE2EaEENS1_15EpilogueDefaultEEEEEvvEEEEvNT_6ParamsE --------------------------
	.section	.text._ZN7cutlass13device_kernelINS_4gemm6kernel13GemmUniversalIN4cute5tupleIJiiiiEEENS1_10collective13CollectiveMmaINS1_34MainloopSm90TmaGmmaWarpSpecializedILi5ENS5_IJNS4_1CILi1EEESB_SB_EEENS1_35KernelTmaWarpSpecializedCooperativeEEENS5_IJNSA_ILi256EEENSA_ILi64EEESG_EEEaNS5_IJlSB_lEEEaSI_NS4_8TiledMMAINS4_8MMA_AtomIJNS4_4SM904GMMA26MMA_64x64x32_S32S8S8_SS_TNEEEENS4_6LayoutINS5_IJNSA_ILi2EEESB_SB_EEENS5_IJSB_NSA_ILi0EEESS_EEEEENS5_IJNS4_10UnderscoreESV_SV_EEEEENS4_13SM90_TMA_LOADENS4_14ComposedLayoutINS4_7SwizzleILi2ELi4ELi3EEENS4_18smem_ptr_flag_bitsILi8EEENSP_INS5_IJNSA_ILi8EEESG_EEENS5_IJSG_SB_EEEEEEEvNS4_8identityESY_S18_vS19_EENS_8epilogue10collective6detail29Sm90TmaWarpSpecializedAdapterINS1C_15DefaultEpilogueIaSI_SI_NS1B_6thread17LinearCombinationIaLi1EiiLNS1G_9ScaleType4KindE0ELNS_15FloatRoundStyleE2EaEENS1_15EpilogueDefaultEEEEEvvEEEEvNT_6ParamsE,"ax",@progbits
	.align	128
.text._ZN7cutlass13device_kernelINS_4gemm6kernel13GemmUniversalIN4cute5tupleIJiiiiEEENS1_10collective13CollectiveMmaINS1_34MainloopSm90TmaGmmaWarpSpecializedILi5ENS5_IJNS4_1CILi1EEESB_SB_EEENS1_35KernelTmaWarpSpecializedCooperativeEEENS5_IJNSA_ILi256EEENSA_ILi64EEESG_EEEaNS5_IJlSB_lEEEaSI_NS4_8TiledMMAINS4_8MMA_AtomIJNS4_4SM904GMMA26MMA_64x64x32_S32S8S8_SS_TNEEEENS4_6LayoutINS5_IJNSA_ILi2EEESB_SB_EEENS5_IJSB_NSA_ILi0EEESS_EEEEENS5_IJNS4_10UnderscoreESV_SV_EEEEENS4_13SM90_TMA_LOADENS4_14ComposedLayoutINS4_7SwizzleILi2ELi4ELi3EEENS4_18smem_ptr_flag_bitsILi8EEENSP_INS5_IJNSA_ILi8EEESG_EEENS5_IJSG_SB_EEEEEEEvNS4_8identityESY_S18_vS19_EENS_8epilogue10collective6detail29Sm90TmaWarpSpecializedAdapterINS1C_15DefaultEpilogueIaSI_SI_NS1B_6thread17LinearCombinationIaLi1EiiLNS1G_9ScaleType4KindE0ELNS_15FloatRoundStyleE2EaEENS1_15EpilogueDefaultEEEEEvvEEEEvNT_6ParamsE:
        .type           _ZN7cutlass13device_kernelINS_4gemm6kernel13GemmUniversalIN4cute5tupleIJiiiiEEENS1_10collective13CollectiveMmaINS1_34MainloopSm90TmaGmmaWarpSpecializedILi5ENS5_IJNS4_1CILi1EEESB_SB_EEENS1_35KernelTmaWarpSpecializedCooperativeEEENS5_IJNSA_ILi256EEENSA_ILi64EEESG_EEEaNS5_IJlSB_lEEEaSI_NS4_8TiledMMAINS4_8MMA_AtomIJNS4_4SM904GMMA26MMA_64x64x32_S32S8S8_SS_TNEEEENS4_6LayoutINS5_IJNSA_ILi2EEESB_SB_EEENS5_IJSB_NSA_ILi0EEESS_EEEEENS5_IJNS4_10UnderscoreESV_SV_EEEEENS4_13SM90_TMA_LOADENS4_14ComposedLayoutINS4_7SwizzleILi2ELi4ELi3EEENS4_18smem_ptr_flag_bitsILi8EEENSP_INS5_IJNSA_ILi8EEESG_EEENS5_IJSG_SB_EEEEEEEvNS4_8identityESY_S18_vS19_EENS_8epilogue10collective6detail29Sm90TmaWarpSpecializedAdapterINS1C_15DefaultEpilogueIaSI_SI_NS1B_6thread17LinearCombinationIaLi1EiiLNS1G_9ScaleType4KindE0ELNS_15FloatRoundStyleE2EaEENS1_15EpilogueDefaultEEEEEvvEEEEvNT_6ParamsE,@function
        .size           _ZN7cutlass13device_kernelINS_4gemm6kernel13GemmUniversalIN4cute5tupleIJiiiiEEENS1_10collective13CollectiveMmaINS1_34MainloopSm90TmaGmmaWarpSpecializedILi5ENS5_IJNS4_1CILi1EEESB_SB_EEENS1_35KernelTmaWarpSpecializedCooperativeEEENS5_IJNSA_ILi256EEENSA_ILi64EEESG_EEEaNS5_IJlSB_lEEEaSI_NS4_8TiledMMAINS4_8MMA_AtomIJNS4_4SM904GMMA26MMA_64x64x32_S32S8S8_SS_TNEEEENS4_6LayoutINS5_IJNSA_ILi2EEESB_SB_EEENS5_IJSB_NSA_ILi0EEESS_EEEEENS5_IJNS4_10UnderscoreESV_SV_EEEEENS4_13SM90_TMA_LOADENS4_14ComposedLayoutINS4_7SwizzleILi2ELi4ELi3EEENS4_18smem_ptr_flag_bitsILi8EEENSP_INS5_IJNSA_ILi8EEESG_EEENS5_IJSG_SB_EEEEEEEvNS4_8identityESY_S18_vS19_EENS_8epilogue10collective6detail29Sm90TmaWarpSpecializedAdapterINS1C_15DefaultEpilogueIaSI_SI_NS1B_6thread17LinearCombinationIaLi1EiiLNS1G_9ScaleType4KindE0ELNS_15FloatRoundStyleE2EaEENS1_15EpilogueDefaultEEEEEvvEEEEvNT_6ParamsE,(.L_x_200 - _ZN7cutlass13device_kernelINS_4gemm6kernel13GemmUniversalIN4cute5tupleIJiiiiEEENS1_10collective13CollectiveMmaINS1_34MainloopSm90TmaGmmaWarpSpecializedILi5ENS5_IJNS4_1CILi1EEESB_SB_EEENS1_35KernelTmaWarpSpecializedCooperativeEEENS5_IJNSA_ILi256EEENSA_ILi64EEESG_EEEaNS5_IJlSB_lEEEaSI_NS4_8TiledMMAINS4_8MMA_AtomIJNS4_4SM904GMMA26MMA_64x64x32_S32S8S8_SS_TNEEEENS4_6LayoutINS5_IJNSA_ILi2EEESB_SB_EEENS5_IJSB_NSA_ILi0EEESS_EEEEENS5_IJNS4_10UnderscoreESV_SV_EEEEENS4_13SM90_TMA_LOADENS4_14ComposedLayoutINS4_7SwizzleILi2ELi4ELi3EEENS4_18smem_ptr_flag_bitsILi8EEENSP_INS5_IJNSA_ILi8EEESG_EEENS5_IJSG_SB_EEEEEEEvNS4_8identityESY_S18_vS19_EENS_8epilogue10collective6detail29Sm90TmaWarpSpecializedAdapterINS1C_15DefaultEpilogueIaSI_SI_NS1B_6thread17LinearCombinationIaLi1EiiLNS1G_9ScaleType4KindE0ELNS_15FloatRoundStyleE2EaEENS1_15EpilogueDefaultEEEEEvvEEEEvNT_6ParamsE)
        .other          _ZN7cutlass13device_kernelINS_4gemm6kernel13GemmUniversalIN4cute5tupleIJiiiiEEENS1_10collective13CollectiveMmaINS1_34MainloopSm90TmaGmmaWarpSpecializedILi5ENS5_IJNS4_1CILi1EEESB_SB_EEENS1_35KernelTmaWarpSpecializedCooperativeEEENS5_IJNSA_ILi256EEENSA_ILi64EEESG_EEEaNS5_IJlSB_lEEEaSI_NS4_8TiledMMAINS4_8MMA_AtomIJNS4_4SM904GMMA26MMA_64x64x32_S32S8S8_SS_TNEEEENS4_6LayoutINS5_IJNSA_ILi2EEESB_SB_EEENS5_IJSB_NSA_ILi0EEESS_EEEEENS5_IJNS4_10UnderscoreESV_SV_EEEEENS4_13SM90_TMA_LOADENS4_14ComposedLayoutINS4_7SwizzleILi2ELi4ELi3EEENS4_18smem_ptr_flag_bitsILi8EEENSP_INS5_IJNSA_ILi8EEESG_EEENS5_IJSG_SB_EEEEEEEvNS4_8identityESY_S18_vS19_EENS_8epilogue10collective6detail29Sm90TmaWarpSpecializedAdapterINS1C_15DefaultEpilogueIaSI_SI_NS1B_6thread17LinearCombinationIaLi1EiiLNS1G_9ScaleType4KindE0ELNS_15FloatRoundStyleE2EaEENS1_15EpilogueDefaultEEEEEvvEEEEvNT_6ParamsE,@"STO_CUDA_ENTRY STV_DEFAULT"
_ZN7cutlass13device_kernelINS_4gemm6kernel13GemmUniversalIN4cute5tupleIJiiiiEEENS1_10collective13CollectiveMmaINS1_34MainloopSm90TmaGmmaWarpSpecializedILi5ENS5_IJNS4_1CILi1EEESB_SB_EEENS1_35KernelTmaWarpSpecializedCooperativeEEENS5_IJNSA_ILi256EEENSA_ILi64EEESG_EEEaNS5_IJlSB_lEEEaSI_NS4_8TiledMMAINS4_8MMA_AtomIJNS4_4SM904GMMA26MMA_64x64x32_S32S8S8_SS_TNEEEENS4_6LayoutINS5_IJNSA_ILi2EEESB_SB_EEENS5_IJSB_NSA_ILi0EEESS_EEEEENS5_IJNS4_10UnderscoreESV_SV_EEEEENS4_13SM90_TMA_LOADENS4_14ComposedLayoutINS4_7SwizzleILi2ELi4ELi3EEENS4_18smem_ptr_flag_bitsILi8EEENSP_INS5_IJNSA_ILi8EEESG_EEENS5_IJSG_SB_EEEEEEEvNS4_8identityESY_S18_vS19_EENS_8epilogue10collective6detail29Sm90TmaWarpSpecializedAdapterINS1C_15DefaultEpilogueIaSI_SI_NS1B_6thread17LinearCombinationIaLi1EiiLNS1G_9ScaleType4KindE0ELNS_15FloatRoundStyleE2EaEENS1_15EpilogueDefaultEEEEEvvEEEEvNT_6ParamsE:
[----:B------:R-:W0:Y:S01]  /*0000*/  LDC R1, c[0x0][0x28] ;  /* 0x00000a00ff017b82 */ /* 0x000e220000000800 */
[----:B------:R-:W1:Y:S01]  /*0010*/  S2R R3, SR_TID.X ;  /* 0x0000000000037919 */ /* 0x000e620000002100 */
[----:B------:R-:W-:Y:S01]  /*0020*/  ELECT P0, URZ, PT ;  /* 0x00000000003f782f */ /* 0x000fe20003800000 */
[----:B------:R-:W-:Y:S01]  /*0030*/  BSSY B0, `(.L_x_0) ;  /* 0x000000f000007945 */ /* 0x000fe20003800000 */
[--C-:B-1----:R-:W-:Y:S02]  /*0040*/  SHF.R.U32.HI R0, RZ, 0x5, R3.reuse ;  /* 0x00000005ff007819 */ /* 0x102fe40000011603 */
[----:B------:R-:W-:-:S03]  /*0050*/  SHF.R.U32.HI R14, RZ, 0x7, R3 ;  /* 0x00000007ff0e7819 */ /* 0x000fc60000011603 */
[----:B------:R-:W1:Y:S04]  /*0060*/  SHFL.IDX PT, R4, R0, RZ, 0x1f ;  /* 0x00001fff00047589 */ /* 0x000e6800000e0000 */
[----:B------:R2:W3:Y:S01]  /*0070*/  SHFL.IDX PT, R10, R14, RZ, 0x1f ;  /* 0x00001fff0e0a7589 */ /* 0x0004e200000e0000 */
[----:B-1----:R-:W-:-:S13]  /*0080*/  ISETP.NE.OR P0, PT, R4, RZ, !P0 ;  /* 0x000000ff0400720c */ /* 0x002fda0004705670 */
[----:B0-23--:R-:W-:Y:S05]  /*0090*/  @P0 BRA `(.L_x_1) ;  /* 0x0000000000200947 */ /* 0x00dfea0003800000 */
[----:B------:R-:W-:Y:S02]  /*00a0*/  ULDC.64 UR4, c[0x0][0x198] ;  /* 0x0000660000047ab9 */ /* 0x000fe40000000a00 */
[----:B------:R-:W-:Y:S02]  /*00b0*/  UIADD3 UR6, UP0, UR4, 0xf0, URZ ;  /* 0x000000f004067890 */ /* 0x000fe4000ff1e03f */
[----:B------:R-:W-:Y:S02]  /*00c0*/  UIADD3 UR4, UP1, UR4, 0x1f0, URZ ;  /* 0x000001f004047890 */ /* 0x000fe4000ff3e03f */
[----:B------:R-:W-:Y:S02]  /*00d0*/  UIADD3.X UR7, URZ, UR5, URZ, UP0, !UPT ;  /* 0x000000053f077290 */ /* 0x000fe400087fe43f */
[----:B------:R-:W-:-:S07]  /*00e0*/  UIADD3.X UR5, URZ, UR5, URZ, UP1, !UPT ;  /* 0x000000053f057290 */ /* 0x000fce0008ffe43f */
[----:B------:R0:W-:Y:S02]  /*00f0*/  UTMACCTL.PF [UR6] ;  /* 0x00000000060079b9 */ /* 0x0001e40008040000 */
[----:B------:R0:W-:Y:S02]  /*0100*/  UTMACCTL.PF [UR4] ;  /* 0x00000000040079b9 */ /* 0x0001e40008040000 */
[----:B0-----:R-:W-:Y:S01]  /*0110*/  NOP ;  /* 0x0000000000007918 */ /* 0x001fe20000000000 */
.L_x_1:
[----:B------:R-:W-:Y:S05]  /*0120*/  BSYNC B0 ;  /* 0x0000000000007941 */ /* 0x000fea0003800000 */
.L_x_0:
[----:B------:R-:W0:Y:S02]  /*0130*/  SHFL.IDX PT, R2, R0, RZ, 0x1f ;  /* 0x00001fff00027589 */ /* 0x000e2400000e0000 */
[----:B0-----:R-:W-:-:S13]  /*0140*/  ISETP.NE.AND P0, PT, R2, RZ, PT ;  /* 0x000000ff0200720c */ /* 0x001fda0003f05270 */
[----:B------:R-:W-:Y:S05]  /*0150*/  @P0 BRA `(.L_x_2) ;  /* 0x0000000000600947 */ /* 0x000fea0003800000 */
[----:B------:R-:W0:Y:S01]  /*0160*/  S2UR UR8, SR_CgaCtaId ;  /* 0x00000000000879c3 */ /* 0x000e220000008800 */
[----:B------:R-:W-:Y:S01]  /*0170*/  UMOV UR4, 0x400 ;  /* 0x0000040000047882 */ /* 0x000fe20000000000 */
[----:B------:R-:W-:Y:S01]  /*0180*/  UMOV UR5, 0x1 ;  /* 0x0000000100057882 */ /* 0x000fe20000000000 */
[----:B------:R-:W-:Y:S01]  /*0190*/  UMOV UR6, 0x100 ;  /* 0x0000010000067882 */ /* 0x000fe20000000000 */
[----:B------:R-:W-:Y:S01]  /*01a0*/  ELECT P0, URZ, PT ;  /* 0x00000000003f782f */ /* 0x000fe20003800000 */
[----:B------:R-:W-:-:S04]  /*01b0*/  UIADD3 UR6, -UR6, 0x100000, URZ ;  /* 0x0010000006067890 */ /* 0x000fc8000fffe13f */
[----:B------:R-:W-:Y:S02]  /*01c0*/  USHF.L.U32 UR7, UR6, 0xb, URZ ;  /* 0x0000000b06077899 */ /* 0x000fe4000800063f */
[----:B------:R-:W-:Y:S02]  /*01d0*/  USHF.L.U32 UR6, UR6, 0x1, URZ ;  /* 0x0000000106067899 */ /* 0x000fe4000800063f */
[----:B0-----:R-:W-:Y:S02]  /*01e0*/  ULEA UR8, UR8, UR4, 0x18 ;  /* 0x0000000408087291 */ /* 0x001fe4000f8ec03f */
[----:B------:R-:W-:-:S04]  /*01f0*/  UIADD3 UR4, -UR5, 0x100000, URZ ;  /* 0x0010000005047890 */ /* 0x000fc8000fffe13f */
[----:B------:R-:W-:Y:S02]  /*0200*/  USHF.L.U32 UR5, UR4, 0xb, URZ ;  /* 0x0000000b04057899 */ /* 0x000fe4000800063f */
[----:B------:R-:W-:Y:S01]  /*0210*/  USHF.L.U32 UR4, UR4, 0x1, URZ ;  /* 0x0000000104047899 */ /* 0x000fe2000800063f */
[----:B------:R-:W0:Y:S11]  /*0220*/  FENCE.VIEW.ASYNC.S ;  /* 0x00000000000073c6 */ /* 0x000e360000000000 */
[----:B0-----:R0:W1:Y:S01]  /*0230*/  SYNCS.EXCH.64 URZ, [UR8], UR4 ;  /* 0x00000004083f75b2 */ /* 0x0010620008000100 */
[----:B------:R0:W2:Y:S01]  /*0240*/  SYNCS.EXCH.64 URZ, [UR8+0x28], UR6 ;  /* 0x00002806083f75b2 */ /* 0x0000a20008000100 */
[----:B------:R0:W3:Y:S01]  /*0250*/  SYNCS.EXCH.64 URZ, [UR8+0x8], UR4 ;  /* 0x00000804083f75b2 */ /* 0x0000e20008000100 */
[----:B------:R0:W4:Y:S01]  /*0260*/  SYNCS.EXCH.64 URZ, [UR8+0x30], UR6 ;  /* 0x00003006083f75b2 */ /* 0x0001220008000100 */
[----:B------:R0:W0:Y:S01]  /*0270*/  SYNCS.EXCH.64 URZ, [UR8+0x10], UR4 ;  /* 0x00001004083f75b2 */ /* 0x0000220008000100 */
[----:B------:R0:W0:Y:S01]  /*0280*/  SYNCS.EXCH.64 URZ, [UR8+0x38], UR6 ;  /* 0x00003806083f75b2 */ /* 0x0000220008000100 */
[----:B------:R0:W0:Y:S01]  /*0290*/  SYNCS.EXCH.64 URZ, [UR8+0x18], UR4 ;  /* 0x00001804083f75b2 */ /* 0x0000220008000100 */
[----:B------:R0:W0:Y:S01]  /*02a0*/  SYNCS.EXCH.64 URZ, [UR8+0x40], UR6 ;  /* 0x00004006083f75b2 */ /* 0x0000220008000100 */
[----:B------:R0:W0:Y:S01]  /*02b0*/  SYNCS.EXCH.64 URZ, [UR8+0x20], UR4 ;  /* 0x00002004083f75b2 */ /* 0x0000220008000100 */
[----:B------:R0:W0:Y:S01]  /*02c0*/  SYNCS.EXCH.64 URZ, [UR8+0x48], UR6 ;  /* 0x00004806083f75b2 */ /* 0x0000220008000100 */
[----:B------:R-:W-:Y:S01]  /*02d0*/  NOP ;  /* 0x0000000000007918 */ /* 0x000fe20000000000 */
.L_x_2:
[----:B------:R-:W5:Y:S01]  /*02e0*/  SHFL.IDX PT, R0, R0, RZ, 0x1f ;  /* 0x00001fff00007589 */ /* 0x000f6200000e0000 */
[----:B------:R-:W-:Y:S01]  /*02f0*/  ELECT P0, URZ, PT ;  /* 0x00000000003f782f */ /* 0x000fe20003800000 */
[----:B------:R-:W1:Y:S01]  /*0300*/  LDC R2, c[0x0][0x65c] ;  /* 0x00019700ff027b82 */ /* 0x000e620000000800 */
[----:B------:R-:W-:Y:S01]  /*0310*/  SHF.R.S32.HI R7, RZ, 0x1f, R4 ;  /* 0x0000001fff077819 */ /* 0x000fe20000011404 */
[----:B------:R-:W2:Y:S01]  /*0320*/  S2R R5, SR_CTAID.Y ;  /* 0x0000000000057919 */ /* 0x000ea20000002600 */
[----:B0-----:R-:W-:Y:S01]  /*0330*/  UMOV UR4, 0x20 ;  /* 0x0000002000047882 */ /* 0x001fe20000000000 */
[----:B------:R-:W-:Y:S01]  /*0340*/  NOP ;  /* 0x0000000000007918 */ /* 0x000fe20000000000 */
[----:B------:R-:W-:Y:S01]  /*0350*/  LEA.HI R7, R7, R4, RZ, 0x2 ;  /* 0x0000000407077211 */ /* 0x000fe200078f10ff */
[----:B------:R-:W0:Y:S01]  /*0360*/  S2R R6, SR_CTAID.X ;  /* 0x0000000000067919 */ /* 0x000e220000002500 */
[----:B------:R-:W-:Y:S01]  /*0370*/  ISETP.NE.AND P2, PT, R10, RZ, PT ;  /* 0x000000ff0a00720c */ /* 0x000fe20003f45270 */
[----:B------:R-:W-:Y:S01]  /*0380*/  NOP ;  /* 0x0000000000007918 */ /* 0x000fe20000000000 */
[----:B------:R-:W-:-:S02]  /*0390*/  LOP3.LUT R7, R7, 0xfffffffc, RZ, 0xc0, !PT ;  /* 0xfffffffc07077812 */ /* 0x000fc400078ec0ff */
[----:B-----5:R-:W-:Y:S02]  /*03a0*/  ISETP.NE.OR P0, PT, R0, RZ, !P0 ;  /* 0x000000ff0000720c */ /* 0x020fe40004705670 */
[----:B-1----:R-:W-:-:S04]  /*03b0*/  ISETP.NE.AND P3, PT, R2, 0x1, PT ;  /* 0x000000010200780c */ /* 0x002fc80003f65270 */
[----:B------:R-:W-:Y:S01]  /*03c0*/  P2R R0, PR, RZ, 0x8 ;  /* 0x00000008ff007803 */ /* 0x000fe20000000000 */
[----:B------:R-:W-:Y:S01]  /*03d0*/  IMAD.IADD R0, R4, 0x1, -R7 ;  /* 0x0000000104007824 */ /* 0x000fe200078e0a07 */
[----:B------:R-:W-:Y:S01]  /*03e0*/  LOP3.LUT R4, R3, 0x7f, RZ, 0xc0, !PT ;  /* 0x0000007f03047812 */ /* 0x000fe200078ec0ff */
[----:B------:R-:W-:-:S03]  /*03f0*/  IMAD.MOV.U32 R7, RZ, RZ, RZ ;  /* 0x000000ffff077224 */ /* 0x000fc600078e00ff */
[----:B------:R-:W-:Y:S01]  /*0400*/  ISETP.NE.AND P1, PT, R0, 0x3, PT ;  /* 0x000000030000780c */ /* 0x000fe20003f25270 */
[----:B------:R-:W-:Y:S01]  /*0410*/  VOTEU.ALL UP0, P0 ;  /* 0x00000000003f7886 */ /* 0x000fe20000000000 */
[----:B------:R-:W-:Y:S01]  /*0420*/  VOTEU.ALL UP1, P0 ;  /* 0x00000000003f7886 */ /* 0x000fe20000020000 */
[----:B------:R-:W0:Y:S01]  /*0430*/  @P3 LDC R17, c[0x0][0x10] ;  /* 0x00000400ff113b82 */ /* 0x000e220000000800 */
[----:B--2---:R-:W-:Y:S02]  /*0440*/  @P3 IMAD.MOV.U32 R8, RZ, RZ, R5 ;  /* 0x000000ffff083224 */ /* 0x004fe400078e0005 */
[----:B------:R-:W-:Y:S01]  /*0450*/  @!UP0 UMOV UR6, 0x400 ;  /* 0x0000040000068882 */ /* 0x000fe20000000000 */
[----:B------:R-:W-:-:S04]  /*0460*/  @!UP0 UIADD3 UR4, -UR4, 0x100000, URZ ;  /* 0x0010000004048890 */ /* 0x000fc8000fffe13f */
[----:B------:R-:W-:Y:S02]  /*0470*/  @!UP0 USHF.L.U32 UR5, UR4, 0xb, URZ ;  /* 0x0000000b04058899 */ /* 0x000fe4000800063f */
[----:B------:R-:W-:Y:S01]  /*0480*/  @!UP0 USHF.L.U32 UR4, UR4, 0x1, URZ ;  /* 0x0000000104048899 */ /* 0x000fe2000800063f */
[----:B------:R-:W-:Y:S01]  /*0490*/  @P3 IMAD.MOV.U32 R9, RZ, RZ, RZ ;  /* 0x000000ffff093224 */ /* 0x000fe200078e00ff */
[----:B------:R-:W1:Y:S08]  /*04a0*/  @!UP0 S2UR UR7, SR_CgaCtaId ;  /* 0x00000000000789c3 */ /* 0x000e700000008800 */
[----:B------:R-:W2:Y:S01]  /*04b0*/  @!P3 LDC R11, c[0x0][0xc] ;  /* 0x00000300ff0bbb82 */ /* 0x000ea20000000800 */
[----:B0-----:R-:W-:Y:S01]  /*04c0*/  @P3 IMAD.WIDE.U32 R16, R6, R17, R8 ;  /* 0x0000001106103225 */ /* 0x001fe200078e0008 */
[----:B-1----:R-:W-:Y:S01]  /*04d0*/  @!UP0 ULEA UR8, UR7, UR6, 0x18 ;  /* 0x0000000607088291 */ /* 0x002fe2000f8ec03f */
[----:B------:R-:W-:-:S02]  /*04e0*/  VOTEU.ALL UP0, P0 ;  /* 0x00000000003f7886 */ /* 0x000fc40000000000 */
[----:B------:R-:W-:Y:S01]  /*04f0*/  ULDC UR6, c[0x0][0xc] ;  /* 0x0000030000067ab9 */ /* 0x000fe20000000800 */
[----:B------:R-:W-:Y:S01]  /*0500*/  ISETP.EQ.OR P0, PT, R0, RZ, !P1 ;  /* 0x000000ff0000720c */ /* 0x000fe20004f02670 */
[----:B------:R-:W-:-:S03]  /*0510*/  ULDC UR7, c[0x0][0x10] ;  /* 0x0000040000077ab9 */ /* 0x000fc60000000800 */
[C---:B------:R-:W-:Y:S01]  /*0520*/  ISETP.EQ.AND P0, PT, R10.reuse, RZ, P0 ;  /* 0x000000ff0a00720c */ /* 0x040fe20000702270 */
[----:B------:R-:W-:Y:S02]  /*0530*/  VIADD R10, R10, 0xffffffff ;  /* 0xffffffff0a0a7836 */ /* 0x000fe40000000000 */
[----:B--2---:R-:W-:Y:S01]  /*0540*/  @!P3 IMAD.WIDE.U32 R8, R11, R5, R6 ;  /* 0x000000050b08b225 */ /* 0x004fe200078e0006 */
[----:B------:R-:W0:Y:S02]  /*0550*/  FENCE.VIEW.ASYNC.S ;  /* 0x00000000000073c6 */ /* 0x000e240000000000 */
[----:B0-----:R-:W3:Y:S01]  /*0560*/  @!UP0 SYNCS.EXCH.64 URZ, [UR8+0x60], UR4 ;  /* 0x00006004083f85b2 */ /* 0x001ee20008000100 */
[----:B------:R-:W-:Y:S01]  /*0570*/  SEL R18, RZ, 0x1, !P0 ;  /* 0x00000001ff127807 */ /* 0x000fe20004000000 */
[----:B------:R-:W-:Y:S01]  /*0580*/  @P3 IMAD.MOV.U32 R11, RZ, RZ, RZ ;  /* 0x000000ffff0b3224 */ /* 0x000fe200078e00ff */
[----:B------:R-:W-:Y:S01]  /*0590*/  ISETP.GE.U32.AND P1, PT, R10, 0x2, PT ;  /* 0x000000020a00780c */ /* 0x000fe20003f26070 */
[----:B------:R-:W-:-:S02]  /*05a0*/  @!P3 IMAD.MOV.U32 R16, RZ, RZ, R8 ;  /* 0x000000ffff10b224 */ /* 0x000fc400078e0008 */
[----:B------:R-:W-:Y:S01]  /*05b0*/  @P3 IMAD.IADD R17, R17, 0x1, R11 ;  /* 0x0000000111113824 */ /* 0x000fe200078e020b */
[----:B------:R-:W-:Y:S01]  /*05c0*/  SEL R18, R18, 0x2, P1 ;  /* 0x0000000212127807 */ /* 0x000fe20000800000 */
[----:B------:R-:W-:Y:S01]  /*05d0*/  @!P3 IMAD.MOV.U32 R17, RZ, RZ, R9 ;  /* 0x000000ffff11b224 */ /* 0x000fe200078e0009 */
[----:B------:R0:W3:Y:S01]  /*05e0*/  @!UP1 SYNCS.EXCH.64 URZ, [UR8+0x68], UR4 ;  /* 0x00006804083f95b2 */ /* 0x0000e20008000100 */
[----:B------:R-:W-:Y:S01]  /*05f0*/  NOP ;  /* 0x0000000000007918 */ /* 0x000fe20000000000 */
[----:B0-----:R-:W-:-:S03]  /*0600*/  UIMAD.WIDE.U32 UR4, UR6, UR7, URZ ;  /* 0x00000007060472a5 */ /* 0x001fc6000f8e003f */
[----:B------:R-:W-:Y:S02]  /*0610*/  ULDC UR6, c[0x0][0x14] ;  /* 0x0000050000067ab9 */ /* 0x000fe40000000800 */
[----:B------:R-:W-:Y:S02]  /*0620*/  UIMAD.WIDE.U32 UR36, UR4, UR6, URZ ;  /* 0x00000006042472a5 */ /* 0x000fe4000f8e003f */
[----:B------:R-:W-:-:S04]  /*0630*/  UIMAD UR42, UR5, UR6, URZ ;  /* 0x00000006052a72a4 */ /* 0x000fc8000f8e023f */
[----:B------:R-:W-:Y:S01]  /*0640*/  UIADD3 UR42, UR37, UR42, URZ ;  /* 0x0000002a252a7290 */ /* 0x000fe2000fffe03f */
[----:B---34-:R-:W-:Y:S06]  /*0650*/  BAR.SYNC.DEFER_BLOCKING 0x0 ;  /* 0x0000000000007b1d */ /* 0x018fec0000010000 */
[----:B------:R-:W-:Y:S05]  /*0660*/  @!P2 BRA `(.L_x_3) ;  /* 0x000000500070a947 */ /* 0x000fea0003800000 */
[----:B------:R-:W-:-:S13]  /*0670*/  ISETP.GT.U32.AND P0, PT, R10, 0x1, PT ;  /* 0x000000010a00780c */ /* 0x000fda0003f04070 */
[----:B------:R-:W-:Y:S05]  /*0680*/  @P0 EXIT ;  /* 0x000000000000094d */ /* 0x000fea0003800000 */
[----:B------:R-:W-:Y:S01]  /*0690*/  ULDC.64 UR4, c[0x0][0x650] ;  /* 0x0001940000047ab9 */ /* 0x000fe20000000a00 */
[----:B------:R-:W-:Y:S01]  /*06a0*/  PRMT R0, RZ, 0x7610, R0 ;  /* 0x00007610ff007816 */ /* 0x000fe20000000000 */
[----:B------:R-:W-:Y:S01]  /*06b0*/  IMAD.MOV.U32 R97, RZ, RZ, -0x1 ;  /* 0xffffffffff617424 */ /* 0x000fe200078e00ff */
[----:B------:R-:W-:Y:S01]  /*06c0*/  ISETP.GE.U32.AND P0, PT, R16, UR4, PT ;  /* 0x0000000410007c0c */ /* 0x000fe2000bf06070 */
[----:B------:R-:W-:Y:S02]  /*06d0*/  IMAD.MOV.U32 R98, RZ, RZ, -0x1 ;  /* 0xffffffffff627424 */ /* 0x000fe400078e00ff */
[----:B------:R-:W-:Y:S01]  /*06e0*/  IMAD.MOV.U32 R19, RZ, RZ, -0x1 ;  /* 0xffffffffff137424 */ /* 0x000fe200078e00ff */
[----:B------:R-:W-:-:S13]  /*06f0*/  ISETP.GE.U32.AND.EX P0, PT, R17, UR5, PT, P0 ;  /* 0x0000000511007c0c */ /* 0x000fda000bf06100 */
[----:B------:R-:W-:Y:S05]  /*0700*/  @P0 BRA `(.L_x_4) ;  /* 0x0000000400580947 */ /* 0x000fea0003800000 */
[----:B------:R-:W0:Y:S01]  /*0710*/  LDC.64 R20, c[0x0][0x628] ;  /* 0x00018a00ff147b82 */ /* 0x000e220000000a00 */
[----:B------:R-:W-:Y:S02]  /*0720*/  IMAD.MOV.U32 R8, RZ, RZ, R16 ;  /* 0x000000ffff087224 */ /* 0x000fe400078e0010 */
[----:B------:R-:W-:-:S05]  /*0730*/  IMAD.MOV.U32 R9, RZ, RZ, R17 ;  /* 0x000000ffff097224 */ /* 0x000fca00078e0011 */
[----:B------:R-:W1:Y:S08]  /*0740*/  LDC R0, c[0x0][0x630] ;  /* 0x00018c00ff007b82 */ /* 0x000e700000000800 */
[----:B------:R-:W2:Y:S01]  /*0750*/  LDC.64 R22, c[0x0][0x620] ;  /* 0x00018800ff167b82 */ /* 0x000ea20000000a00 */
[----:B0-----:R-:W-:-:S04]  /*0760*/  ISETP.NE.U32.AND P0, PT, R20, RZ, PT ;  /* 0x000000ff1400720c */ /* 0x001fc80003f05070 */
[----:B------:R-:W-:-:S13]  /*0770*/  ISETP.NE.AND.EX P0, PT, R21, RZ, PT, P0 ;  /* 0x000000ff1500720c */ /* 0x000fda0003f05300 */
[----:B-12---:R-:W-:Y:S05]  /*0780*/  @!P0 BRA `(.L_x_5) ;  /* 0x0000000000288947 */ /* 0x006fea0003800000 */
[----:B------:R-:W0:Y:S02]  /*0790*/  LDC R13, c[0x0][0x634] ;  /* 0x00018d00ff0d7b82 */ /* 0x000e240000000800 */
[----:B0-----:R-:W-:-:S05]  /*07a0*/  IADD3 R13, P0, R16, R13, RZ ;  /* 0x0000000d100d7210 */ /* 0x001fca0007f1e0ff */
[----:B------:R-:W-:-:S04]  /*07b0*/  IMAD.X R15, RZ, RZ, R17, P0 ;  /* 0x000000ffff0f7224 */ /* 0x000fc800000e0611 */
[----:B------:R-:W-:-:S04]  /*07c0*/  IMAD.WIDE.U32 R8, R15, R20, RZ ;  /* 0x000000140f087225 */ /* 0x000fc800078e00ff */
[----:B------:R-:W-:-:S04]  /*07d0*/  IMAD.WIDE.U32 R10, P0, R13, R21, R8 ;  /* 0x000000150d0a7225 */ /* 0x000fc80007800008 */
[----:B------:R-:W-:-:S04]  /*07e0*/  IMAD.WIDE.U32 R8, R13, R20, RZ ;  /* 0x000000140d087225 */ /* 0x000fc800078e00ff */
[----:B------:R-:W-:Y:S01]  /*07f0*/  IMAD.X R13, RZ, RZ, RZ, P0 ;  /* 0x000000ffff0d7224 */ /* 0x000fe200000e06ff */
[----:B------:R-:W-:Y:S01]  /*0800*/  IADD3 RZ, P0, R9, R10, RZ ;  /* 0x0000000a09ff7210 */ /* 0x000fe20007f1e0ff */
[----:B------:R-:W-:-:S04]  /*0810*/  IMAD.MOV.U32 R12, RZ, RZ, R11 ;  /* 0x000000ffff0c7224 */ /* 0x000fc800078e000b */
[----:B------:R-:W-:-:S08]  /*0820*/  IMAD.WIDE.U32.X R8, R15, R21, R12, P0 ;  /* 0x000000150f087225 */ /* 0x000fd000000e040c */
.L_x_5:
[-CC-:B------:R-:W-:Y:S01]  /*0830*/  SHF.R.U64 R25, R8, R0.reuse, R9.reuse ;  /* 0x0000000008197219 */ /* 0x180fe20000001209 */
[----:B------:R-:W0:Y:S01]  /*0840*/  LDC R12, c[0x0][0x618] ;  /* 0x00018600ff0c7b82 */ /* 0x000e220000000800 */
[----:B------:R-:W-:Y:S01]  /*0850*/  SHF.R.U32.HI R7, RZ, R0, R9 ;  /* 0x00000000ff077219 */ /* 0x000fe20000011609 */
[----:B------:R-:W-:Y:S01]  /*0860*/  ULDC UR4, c[0x0][0x150] ;  /* 0x0000540000047ab9 */ /* 0x000fe20000000800 */
[----:B------:R-:W-:Y:S02]  /*0870*/  IADD3 R11, P0, RZ, -R25, RZ ;  /* 0x80000019ff0b7210 */ /* 0x000fe40007f1e0ff */
[----:B------:R-:W-:-:S03]  /*0880*/  I2FP.F32.U32 R0, R6 ;  /* 0x0000000600007245 */ /* 0x000fc60000201000 */
[----:B------:R-:W1:Y:S01]  /*0890*/  LDC.64 R30, c[0x0][0x640] ;  /* 0x00019000ff1e7b82 */ /* 0x000e620000000a00 */
[----:B------:R-:W-:Y:S02]  /*08a0*/  IMAD.X R13, RZ, RZ, ~R7, P0 ;  /* 0x000000ffff0d7224 */ /* 0x000fe400000e0e07 */
[----:B------:R-:W-:Y:S01]  /*08b0*/  FMUL R0, R0, UR4 ;  /* 0x0000000400007c20 */ /* 0x000fe20008400000 */
[----:B------:R-:W-:Y:S01]  /*08c0*/  IMAD.WIDE.U32 R8, R11, R22, R16 ;  /* 0x000000160b087225 */ /* 0x000fe200078e0010 */
[----:B------:R-:W-:-:S03]  /*08d0*/  ULDC UR4, c[0x0][0x154] ;  /* 0x0000550000047ab9 */ /* 0x000fc60000000800 */
[----:B------:R-:W-:Y:S01]  /*08e0*/  IMAD R10, R13, R22, RZ ;  /* 0x000000160d0a7224 */ /* 0x000fe200078e02ff */
[----:B------:R-:W2:Y:S01]  /*08f0*/  LDC R7, c[0x0][0x144] ;  /* 0x00005100ff077b82 */ /* 0x000ea20000000800 */
[----:B------:R-:W3:Y:S02]  /*0900*/  F2I.U32.TRUNC.NTZ R0, R0 ;  /* 0x0000000000007305 */ /* 0x000ee4000020f000 */
[----:B------:R-:W-:-:S04]  /*0910*/  IMAD R11, R11, R23, R10 ;  /* 0x000000170b0b7224 */ /* 0x000fc800078e020a */
[----:B------:R-:W-:Y:S01]  /*0920*/  IMAD.IADD R9, R9, 0x1, R11 ;  /* 0x0000000109097824 */ /* 0x000fe200078e020b */
[----:B------:R-:W4:Y:S01]  /*0930*/  LDC R24, c[0x0][0x608] ;  /* 0x00018200ff187b82 */ /* 0x000f220000000800 */
[----:B------:R-:W-:-:S03]  /*0940*/  IMAD.MOV.U32 R11, RZ, RZ, -0x1 ;  /* 0xffffffffff0b7424 */ /* 0x000fc600078e00ff */
[-CC-:B0-----:R-:W-:Y:S02]  /*0950*/  SHF.R.U64 R22, R8, R12.reuse, R9.reuse ;  /* 0x0000000c08167219 */ /* 0x181fe40000001209 */
[----:B------:R-:W-:Y:S02]  /*0960*/  I2FP.F32.U32 R8, R5 ;  /* 0x0000000500087245 */ /* 0x000fe40000201000 */
[----:B------:R-:W0:Y:S01]  /*0970*/  LDC R28, c[0x0][0x658] ;  /* 0x00019600ff1c7b82 */ /* 0x000e220000000800 */
[----:B-1----:R-:W-:Y:S01]  /*0980*/  ISETP.NE.U32.AND P0, PT, R30, RZ, PT ;  /* 0x000000ff1e00720c */ /* 0x002fe20003f05070 */
[----:B---3--:R-:W-:Y:S02]  /*0990*/  IMAD.MOV R10, RZ, RZ, -R0 ;  /* 0x000000ffff0a7224 */ /* 0x008fe400078e0a00 */
[----:B------:R-:W-:Y:S01]  /*09a0*/  FMUL R8, R8, UR4 ;  /* 0x0000000408087c20 */ /* 0x000fe20008400000 */
[----:B------:R-:W-:Y:S02]  /*09b0*/  SHF.R.U32.HI R9, RZ, R12, R9 ;  /* 0x0000000cff097219 */ /* 0x000fe40000011609 */
[----:B------:R-:W-:Y:S01]  /*09c0*/  ISETP.NE.AND.EX P0, PT, R31, RZ, PT, P0 ;  /* 0x000000ff1f00720c */ /* 0x000fe20003f05300 */
[----:B------:R1:W3:Y:S01]  /*09d0*/  F2I.U32.TRUNC.NTZ R15, R8 ;  /* 0x00000008000f7305 */ /* 0x0002e2000020f000 */
[----:B------:R-:W1:Y:S01]  /*09e0*/  LDC R20, c[0x0][0x148] ;  /* 0x00005200ff147b82 */ /* 0x000e620000000800 */
[----:B--2---:R-:W-:-:S07]  /*09f0*/  IMAD R0, R7, R10, R6 ;  /* 0x0000000a07007224 */ /* 0x004fce00078e0206 */
[----:B------:R-:W2:Y:S01]  /*0a00*/  LDC R26, c[0x0][0x600] ;  /* 0x00018000ff1a7b82 */ /* 0x000ea20000000800 */
[-CC-:B----4-:R-:W-:Y:S02]  /*0a10*/  SHF.R.U64 R32, R22, R24.reuse, R9.reuse ;  /* 0x0000001816207219 */ /* 0x190fe40000001209 */
[----:B------:R-:W-:Y:S01]  /*0a20*/  SHF.R.U32.HI R7, RZ, R24, R9 ;  /* 0x00000018ff077219 */ /* 0x000fe20000011609 */
[----:B------:R-:W-:-:S04]  /*0a30*/  IMAD.MOV.U32 R9, RZ, RZ, 0x1 ;  /* 0x00000001ff097424 */ /* 0x000fc800078e00ff */
[----:B------:R-:W4:Y:S01]  /*0a40*/  LDC R21, c[0x0][0x648] ;  /* 0x00019200ff157b82 */ /* 0x000f220000000800 */
[-C--:B0-----:R-:W-:Y:S02]  /*0a50*/  SHF.L.U32 R6, R11, R28.reuse, RZ ;  /* 0x0000001c0b067219 */ /* 0x081fe400000006ff */
[--C-:B------:R-:W-:Y:S02]  /*0a60*/  SHF.R.U64 R24, R32, R28, R7.reuse ;  /* 0x0000001c20187219 */ /* 0x100fe40000001207 */
[----:B------:R-:W-:Y:S02]  /*0a70*/  LOP3.LUT R13, RZ, R6, RZ, 0x33, !PT ;  /* 0x00000006ff0d7212 */ /* 0x000fe400078e33ff */
[-C--:B------:R-:W-:Y:S01]  /*0a80*/  SHF.R.U32.HI R7, RZ, R28.reuse, R7 ;  /* 0x0000001cff077219 */ /* 0x080fe20000011607 */
[----:B------:R-:W0:Y:S01]  /*0a90*/  LDC R23, c[0x0][0x638] ;  /* 0x00018e00ff177b82 */ /* 0x000e220000000800 */
[----:B------:R-:W-:Y:S01]  /*0aa0*/  SHF.L.U32 R12, R9, R28, RZ ;  /* 0x0000001c090c7219 */ /* 0x000fe200000006ff */
[----:B------:R-:W-:-:S06]  /*0ab0*/  IMAD.MOV.U32 R6, RZ, RZ, R24 ;  /* 0x000000ffff067224 */ /* 0x000fcc00078e0018 */
[----:B------:R-:W0:Y:S01]  /*0ac0*/  LDC R97, c[0x0][0x610] ;  /* 0x00018400ff617b82 */ /* 0x000e220000000800 */
[----:B-1-3--:R-:W-:Y:S05]  /*0ad0*/  @!P0 BRA `(.L_x_6) ;  /* 0x0000000000288947 */ /* 0x00afea0003800000 */
[----:B------:R-:W1:Y:S02]  /*0ae0*/  LDC R11, c[0x0][0x64c] ;  /* 0x00019300ff0b7b82 */ /* 0x000e640000000800 */
[----:B-1----:R-:W-:-:S05]  /*0af0*/  IADD3 R11, P0, R24, R11, RZ ;  /* 0x0000000b180b7210 */ /* 0x002fca0007f1e0ff */
        /* <DEDUP_REMOVED lines=8> */
.L_x_6:
[----:B----4-:R-:W-:Y:S01]  /*0b80*/  SHF.R.U64 R6, R6, R21, R7 ;  /* 0x0000001506067219 */ /* 0x010fe20000001207 */
[----:B--2---:R-:W-:Y:S01]  /*0b90*/  VIADD R7, R26, 0xffffffff ;  /* 0xffffffff1a077836 */ /* 0x004fe20000000000 */
[----:B------:R-:W-:Y:S01]  /*0ba0*/  LOP3.LUT R13, R32, R13, RZ, 0xc0, !PT ;  /* 0x0000000d200d7212 */ /* 0x000fe200078ec0ff */
[----:B------:R-:W-:Y:S02]  /*0bb0*/  IMAD.MOV R15, RZ, RZ, -R15 ;  /* 0x000000ffff0f7224 */ /* 0x000fe400078e0a0f */
[----:B------:R-:W-:Y:S02]  /*0bc0*/  IMAD.MOV R8, RZ, RZ, -R6 ;  /* 0x000000ffff087224 */ /* 0x000fe400078e0a06 */
[----:B------:R-:W-:Y:S01]  /*0bd0*/  IMAD R13, R12, R6, R13 ;  /* 0x000000060c0d7224 */ /* 0x000fe200078e020d */
[----:B------:R-:W-:Y:S01]  /*0be0*/  LOP3.LUT R6, R22, R7, RZ, 0xc0, !PT ;  /* 0x0000000716067212 */ /* 0x000fe200078ec0ff */
[----:B------:R-:W-:Y:S02]  /*0bf0*/  @P3 IMAD R0, R20, R15, R5 ;  /* 0x0000000f14003224 */ /* 0x000fe400078e0205 */
[----:B0-----:R-:W-:-:S02]  /*0c00*/  IMAD R5, R8, R23, R24 ;  /* 0x0000001708057224 */ /* 0x001fc400078e0218 */
[----:B------:R-:W-:Y:S02]  /*0c10*/  IMAD R97, R13, R97, R0 ;  /* 0x000000610d617224 */ /* 0x000fe400078e0200 */
[----:B------:R-:W-:Y:S02]  /*0c20*/  IMAD R6, R5, R26, R6 ;  /* 0x0000001a05067224 */ /* 0x000fe400078e0206 */
[----:B------:R-:W-:Y:S02]  /*0c30*/  IMAD.MOV.U32 R0, RZ, RZ, 0x1 ;  /* 0x00000001ff007424 */ /* 0x000fe400078e00ff */
[----:B------:R-:W-:Y:S01]  /*0c40*/  IMAD.MOV.U32 R19, RZ, RZ, R25 ;  /* 0x000000ffff137224 */ /* 0x000fe200078e0019 */
[----:B------:R-:W-:Y:S02]  /*0c50*/  SEL R98, R6, R97, !P3 ;  /* 0x0000006106627207 */ /* 0x000fe40005800000 */
[----:B------:R-:W-:-:S07]  /*0c60*/  SEL R97, R97, R6, !P3 ;  /* 0x0000000661617207 */ /* 0x000fce0005800000 */
.L_x_4:
[----:B------:R-:W-:-:S08]  /*0c70*/  NOP ;  /* 0x0000000000007918 */ /* 0x000fd00000000000 */
[----:B------:R-:W0:Y:S02]  /*0c80*/  USETMAXREG.TRY_ALLOC.CTAPOOL UP0, 0xe8 ;  /* 0x000000e8000079c8 */ /* 0x000e240008000600 */
[----:B0-----:R-:W-:-:S13]  /*0c90*/  PLOP3.LUT P0, PT, PT, PT, UP0, 0x80, 0x0 ;  /* 0x000000000000781c */ /* 0x001fda0003f0f008 */
[----:B------:R-:W-:Y:S05]  /*0ca0*/  @!P0 BRA `(.L_x_4) ;  /* 0xfffffffc00f08947 */ /* 0x000fea000383ffff */
[----:B------:R-:W-:Y:S01]  /*0cb0*/  ULDC.64 UR4, c[0x0][0x598] ;  /* 0x0001660000047ab9 */ /* 0x000fe20000000a00 */
[----:B------:R-:W-:Y:S01]  /*0cc0*/  ULDC.64 UR38, c[0x0][0x208] ;  /* 0x0000820000267ab9 */ /* 0x000fe20000000a00 */
[----:B------:R-:W-:-:S04]  /*0cd0*/  ISETP.NE.U32.AND P0, PT, RZ, UR4, PT ;  /* 0x00000004ff007c0c */ /* 0x000fc8000bf05070 */
[----:B------:R-:W-:-:S13]  /*0ce0*/  ISETP.NE.AND.EX P0, PT, RZ, UR5, PT, P0 ;  /* 0x00000005ff007c0c */ /* 0x000fda000bf05300 */
[----:B------:R-:W-:Y:S05]  /*0cf0*/  @!P0 BRA `(.L_x_7) ;  /* 0x00000000001c8947 */ /* 0x000fea0003800000 */
[----:B------:R-:W0:Y:S02]  /*0d00*/  LDC.64 R6, c[0x0][0x598] ;  /* 0x00016600ff067b82 */ /* 0x000e240000000a00 */
[----:B0-----:R-:W2:Y:S02]  /*0d10*/  LDG.E.64 R6, desc[UR38][R6.64] ;  /* 0x0000002606067981 */ /* 0x001ea4000c1e1b00 */
[----:B--2---:R-:W-:-:S04]  /*0d20*/  ISETP.NE.U32.AND P0, PT, R6, RZ, PT ;  /* 0x000000ff0600720c */ /* 0x004fc80003f05070 */
[----:B------:R-:W-:-:S13]  /*0d30*/  ISETP.NE.AND.EX P0, PT, R7, RZ, PT, P0 ;  /* 0x000000ff0700720c */ /* 0x000fda0003f05300 */
[----:B------:R-:W-:Y:S05]  /*0d40*/  @!P0 BRA `(.L_x_7) ;  /* 0x0000000000088947 */ /* 0x000fea0003800000 */
[----:B------:R0:W5:Y:S01]  /*0d50*/  LD.E R88, desc[UR38][R6.64] ;  /* 0x0000002606587980 */ /* 0x000162000c101900 */
[----:B------:R-:W-:Y:S05]  /*0d60*/  BRA `(.L_x_8) ;  /* 0x0000000000247947 */ /* 0x000fea0003800000 */
.L_x_7:
[----:B------:R-:W-:Y:S02]  /*0d70*/  ULDC.64 UR4, c[0x0][0x588] ;  /* 0x0001620000047ab9 */ /* 0x000fe40000000a00 */
[----:B------:R-:W-:-:S04]  /*0d80*/  ISETP.NE.U32.AND P0, PT, RZ, UR4, PT ;  /* 0x00000004ff007c0c */ /* 0x000fc8000bf05070 */
[----:B------:R-:W-:-:S13]  /*0d90*/  ISETP.NE.AND.EX P0, PT, RZ, UR5, PT, P0 ;  /* 0x00000005ff007c0c */ /* 0x000fda000bf05300 */
[----:B------:R-:W-:Y:S05]  /*0da0*/  @!P0 BRA `(.L_x_9) ;  /* 0x00000000000c8947 */ /* 0x000fea0003800000 */
[----:B------:R-:W0:Y:S02]  /*0db0*/  LDC.64 R88, c[0x0][0x588] ;  /* 0x00016200ff587b82 */ /* 0x000e240000000a00 */
[----:B0-----:R1:W5:Y:S01]  /*0dc0*/  LDG.E R88, desc[UR38][R88.64] ;  /* 0x0000002658587981 */ /* 0x001362000c1e1900 */
[----:B------:R-:W-:Y:S05]  /*0dd0*/  BRA `(.L_x_8) ;  /* 0x0000000000087947 */ /* 0x000fea0003800000 */
.L_x_9:
[----:B------:R-:W-:Y:S02]  /*0de0*/  ULDC UR4, c[0x0][0x580] ;  /* 0x0001600000047ab9 */ /* 0x000fe40000000800 */
[----:B------:R-:W-:-:S07]  /*0df0*/  IMAD.U32 R88, RZ, RZ, UR4 ;  /* 0x00000004ff587e24 */ /* 0x000fce000f8e00ff */
.L_x_8:
[----:B------:R-:W-:Y:S02]  /*0e00*/  ULDC.64 UR4, c[0x0][0x5a0] ;  /* 0x0001680000047ab9 */ /* 0x000fe40000000a00 */
[----:B------:R-:W-:-:S04]  /*0e10*/  ISETP.NE.U32.AND P0, PT, RZ, UR4, PT ;  /* 0x00000004ff007c0c */ /* 0x000fc8000bf05070 */
[----:B------:R-:W-:-:S13]  /*0e20*/  ISETP.NE.AND.EX P0, PT, RZ, UR5, PT, P0 ;  /* 0x00000005ff007c0c */ /* 0x000fda000bf05300 */
[----:B------:R-:W-:Y:S05]  /*0e30*/  @!P0 BRA `(.L_x_10) ;  /* 0x00000000001c8947 */ /* 0x000fea0003800000 */
[----:B0-----:R-:W0:Y:S02]  /*0e40*/  LDC.64 R6, c[0x0][0x5a0] ;  /* 0x00016800ff067b82 */ /* 0x001e240000000a00 */
[----:B0-----:R-:W2:Y:S02]  /*0e50*/  LDG.E.64 R6, desc[UR38][R6.64] ;  /* 0x0000002606067981 */ /* 0x001ea4000c1e1b00 */
[----:B--2---:R-:W-:-:S04]  /*0e60*/  ISETP.NE.U32.AND P0, PT, R6, RZ, PT ;  /* 0x000000ff0600720c */ /* 0x004fc80003f05070 */
[----:B------:R-:W-:-:S13]  /*0e70*/  ISETP.NE.AND.EX P0, PT, R7, RZ, PT, P0 ;  /* 0x000000ff0700720c */ /* 0x000fda0003f05300 */
[----:B------:R-:W-:Y:S05]  /*0e80*/  @!P0 BRA `(.L_x_10) ;  /* 0x0000000000088947 */ /* 0x000fea0003800000 */
[----:B-1----:R0:W5:Y:S01]  /*0e90*/  LD.E R89, desc[UR38][R6.64] ;  /* 0x0000002606597980 */ /* 0x002162000c101900 */
[----:B------:R-:W-:Y:S05]  /*0ea0*/  BRA `(.L_x_11) ;  /* 0x0000000000247947 */ /* 0x000fea0003800000 */
.L_x_10:
[----:B------:R-:W-:Y:S02]  /*0eb0*/  ULDC.64 UR4, c[0x0][0x590] ;  /* 0x0001640000047ab9 */ /* 0x000fe40000000a00 */
[----:B------:R-:W-:-:S04]  /*0ec0*/  ISETP.NE.U32.AND P0, PT, RZ, UR4, PT ;  /* 0x00000004ff007c0c */ /* 0x000fc8000bf05070 */
[----:B------:R-:W-:-:S13]  /*0ed0*/  ISETP.NE.AND.EX P0, PT, RZ, UR5, PT, P0 ;  /* 0x00000005ff007c0c */ /* 0x000fda000bf05300 */
[----:B------:R-:W-:Y:S05]  /*0ee0*/  @!P0 BRA `(.L_x_12) ;  /* 0x00000000000c8947 */ /* 0x000fea0003800000 */
[----:B0-----:R-:W1:Y:S02]  /*0ef0*/  LDC.64 R6, c[0x0][0x590] ;  /* 0x00016400ff067b82 */ /* 0x001e640000000a00 */
[----:B-1----:R1:W5:Y:S01]  /*0f00*/  LDG.E R89, desc[UR38][R6.64] ;  /* 0x0000002606597981 */ /* 0x002362000c1e1900 */
[----:B------:R-:W-:Y:S05]  /*0f10*/  BRA `(.L_x_11) ;  /* 0x0000000000087947 */ /* 0x000fea0003800000 */
.L_x_12:
[----:B------:R-:W-:Y:S02]  /*0f20*/  ULDC UR4, c[0x0][0x584] ;  /* 0x0001610000047ab9 */ /* 0x000fe40000000800 */
[----:B-1----:R-:W-:-:S07]  /*0f30*/  IMAD.U32 R89, RZ, RZ, UR4 ;  /* 0x00000004ff597e24 */ /* 0x002fce000f8e00ff */
.L_x_11:
[----:B------:R-:W-:-:S13]  /*0f40*/  LOP3.LUT P0, RZ, R0, 0xff, RZ, 0xc0, !PT ;  /* 0x000000ff00ff7812 */ /* 0x000fda000780c0ff */
[----:B------:R-:W-:Y:S05]  /*0f50*/  @!P0 EXIT ;  /* 0x000000000000894d */ /* 0x000fea0003800000 */
[----:B------:R-:W2:Y:S01]  /*0f60*/  LDC R91, c[0x0][0x658] ;  /* 0x00019600ff5b7b82 */ /* 0x000ea20000000800 */
[----:B------:R-:W-:Y:S01]  /*0f70*/  ULDC.64 UR6, c[0x0][0x288] ;  /* 0x0000a20000067ab9 */ /* 0x000fe20000000a00 */
[----:B------:R-:W-:Y:S01]  /*0f80*/  LOP3.LUT R14, R14, 0x1, RZ, 0xc0, !PT ;  /* 0x000000010e0e7812 */ /* 0x000fe200078ec0ff */
[----:B------:R-:W-:Y:S01]  /*0f90*/  UIADD3 UR4, UR7, 0x3f, URZ ;  /* 0x0000003f07047890 */ /* 0x000fe2000fffe03f */
[----:B------:R-:W-:Y:S01]  /*0fa0*/  SHF.R.U32.HI R0, RZ, 0x2, R3 ;  /* 0x00000002ff007819 */ /* 0x000fe20000011603 */
[----:B------:R-:W-:Y:S01]  /*0fb0*/  IMAD.U32 R5, RZ, RZ, UR6 ;  /* 0x00000006ff057e24 */ /* 0x000fe2000f8e00ff */
[----:B------:R-:W-:Y:S01]  /*0fc0*/  SHF.R.U32.HI R4, RZ, 0x1, R4 ;  /* 0x00000001ff047819 */ /* 0x000fe20000011604 */
[----:B------:R-:W-:Y:S01]  /*0fd0*/  USHF.R.S32.HI UR5, URZ, 0x1f, UR4 ;  /* 0x0000001f3f057899 */ /* 0x000fe20008011404 */
[----:B------:R-:W-:Y:S01]  /*0fe0*/  LOP3.LUT R90, R3, 0x3, RZ, 0xc0, !PT ;  /* 0x00000003035a7812 */ /* 0x000fe200078ec0ff */
[----:B01----:R-:W-:Y:S01]  /*0ff0*/  IMAD.SHL.U32 R7, R14, 0x40, RZ ;  /* 0x000000400e077824 */ /* 0x003fe200078e00ff */
[----:B------:R-:W-:Y:S01]  /*1000*/  LOP3.LUT R0, R0, 0x7, RZ, 0xc0, !PT ;  /* 0x0000000700007812 */ /* 0x000fe200078ec0ff */
[----:B------:R-:W-:Y:S01]  /*1010*/  ULEA.HI UR5, UR5, UR4, URZ, 0x6 ;  /* 0x0000000405057291 */ /* 0x000fe2000f8f303f */
[----:B------:R-:W-:Y:S01]  /*1020*/  LOP3.LUT R23, R4, 0x30, RZ, 0xc0, !PT ;  /* 0x0000003004177812 */ /* 0x000fe200078ec0ff */
[----:B------:R-:W-:Y:S01]  /*1030*/  IMAD R90, R90, -0x2, R5 ;  /* 0xfffffffe5a5a7824 */ /* 0x000fe200078e0205 */
[--C-:B------:R-:W-:Y:S01]  /*1040*/  LOP3.LUT R22, R7, 0x40, R0.reuse, 0xe2, !PT ;  /* 0x0000004007167812 */ /* 0x100fe200078ee200 */
[----:B------:R-:W-:Y:S01]  /*1050*/  USHF.R.S32.HI UR43, URZ, 0x6, UR5 ;  /* 0x000000063f2b7899 */ /* 0x000fe20008011405 */
[-C--:B------:R-:W-:Y:S01]  /*1060*/  IADD3 R5, RZ, -R23.reuse, -R0 ;  /* 0x80000017ff057210 */ /* 0x080fe20007ffe800 */
[----:B------:R-:W-:Y:S01]  /*1070*/  IMAD.MOV.U32 R0, RZ, RZ, -0x1 ;  /* 0xffffffffff007424 */ /* 0x000fe200078e00ff */
[C---:B------:R-:W-:Y:S01]  /*1080*/  LOP3.LUT R93, R3.reuse, 0x80, RZ, 0xc0, !PT ;  /* 0x00000080035d7812 */ /* 0x040fe200078ec0ff */
[----:B------:R-:W-:Y:S01]  /*1090*/  UISETP.LT.AND UP0, UPT, UR43, 0x1, UPT ;  /* 0x000000012b00788c */ /* 0x000fe2000bf01270 */
[----:B------:R-:W-:Y:S01]  /*10a0*/  IMAD.MOV.U32 R4, RZ, RZ, 0x1 ;  /* 0x00000001ff047424 */ /* 0x000fe200078e00ff */
[----:B------:R-:W-:Y:S01]  /*10b0*/  ULDC UR4, c[0x0][0x284] ;  /* 0x0000a10000047ab9 */ /* 0x000fe20000000800 */
[----:B------:R-:W-:Y:S01]  /*10c0*/  IMAD R5, R14, -0x40, R5 ;  /* 0xffffffc00e057824 */ /* 0x000fe200078e0205 */
[----:B------:R-:W-:Y:S01]  /*10d0*/  LOP3.LUT R22, R22, R23, RZ, 0xfc, !PT ;  /* 0x0000001716167212 */ /* 0x000fe200078efcff */
[----:B------:R-:W-:Y:S01]  /*10e0*/  USEL UR44, UR43, 0x1, UP0 ;  /* 0x000000012b2c7887 */ /* 0x000fe20008000000 */
[-C--:B--2---:R-:W-:Y:S01]  /*10f0*/  SHF.L.U32 R0, R0, R91.reuse, RZ ;  /* 0x0000005b00007219 */ /* 0x084fe200000006ff */
[----:B------:R-:W-:Y:S01]  /*1100*/  IMAD.SHL.U32 R92, R3, 0x2, RZ ;  /* 0x00000002035c7824 */ /* 0x000fe200078e00ff */
[----:B------:R-:W-:Y:S01]  /*1110*/  SHF.L.U32 R91, R4, R91, RZ ;  /* 0x0000005b045b7219 */ /* 0x000fe200000006ff */
[----:B------:R-:W-:Y:S01]  /*1120*/  VIADD R95, R5, UR4 ;  /* 0x00000004055f7c36 */ /* 0x000fe20008000000 */
[----:B------:R-:W-:Y:S01]  /*1130*/  SHF.R.U32.HI R93, RZ, 0x7, R93 ;  /* 0x00000007ff5d7819 */ /* 0x000fe2000001165d */
[----:B------:R-:W-:Y:S01]  /*1140*/  IMAD.MOV.U32 R23, RZ, RZ, RZ ;  /* 0x000000ffff177224 */ /* 0x000fe200078e00ff */
[----:B------:R-:W-:Y:S01]  /*1150*/  LOP3.LUT R94, RZ, R0, RZ, 0x33, !PT ;  /* 0x00000000ff5e7212 */ /* 0x000fe200078e33ff */
[----:B------:R-:W-:Y:S01]  /*1160*/  UIADD3 UR44, UR43, -UR44, URZ ;  /* 0x8000002c2b2c7290 */ /* 0x000fe2000fffe03f */
[----:B------:R-:W-:Y:S01]  /*1170*/  UMOV UR40, URZ ;  /* 0x0000003f00287c82 */ /* 0x000fe20008000000 */
[----:B------:R-:W-:-:S10]  /*1180*/  UMOV UR41, URZ ;  /* 0x0000003f00297c82 */ /* 0x000fd40008000000 */
.L_x_162:
[----:B------:R-:W0:Y:S01]  /*1190*/  SHFL.IDX PT, R0, R93, RZ, 0x1f ;  /* 0x00001fff5d007589 */ /* 0x000e2200000e0000 */
[----:B-1----:R-:W1:Y:S01]  /*11a0*/  S2UR UR7, SR_CgaCtaId ;  /* 0x00000000000779c3 */ /* 0x002e620000008800 */
[----:B------:R-:W-:Y:S01]  /*11b0*/  UMOV UR6, 0x400 ;  /* 0x0000040000067882 */ /* 0x000fe20000000000 */
[----:B0-----:R-:W-:Y:S01]  /*11c0*/  R2UR UR4, R0 ;  /* 0x00000000000472ca */ /* 0x001fe200000e0000 */
[----:B-1----:R-:W-:-:S12]  /*11d0*/  ULEA UR6, UR7, UR6, 0x18 ;  /* 0x0000000607067291 */ /* 0x002fd8000f8ec03f */
[----:B------:R-:W-:-:S04]  /*11e0*/  ULEA.HI UR5, UR4, UR4, URZ, 0x1 ;  /* 0x0000000404057291 */ /* 0x000fc8000f8f083f */
[----:B------:R-:W-:-:S04]  /*11f0*/  ULOP3.LUT UR5, UR5, 0xffffe, URZ, 0xc0, !UPT ;  /* 0x000ffffe05057892 */ /* 0x000fc8000f8ec03f */
[----:B------:R-:W-:-:S03]  /*1200*/  UIADD3 UR5, UR4, -UR5, URZ ;  /* 0x8000000504057290 */ /* 0x000fc6000fffe03f */
[----:B------:R-:W-:Y:S01]  /*1210*/  ULDC UR4, c[0x0][0x28c] ;  /* 0x0000a30000047ab9 */ /* 0x000fe20000000800 */
[----:B------:R-:W-:Y:S01]  /*1220*/  ULEA UR5, UR5, UR6, 0xc ;  /* 0x0000000605057291 */ /* 0x000fe2000f8e603f */
[----:B------:R-:W-:-:S03]  /*1230*/  ISETP.LT.AND P0, PT, RZ, UR4, PT ;  /* 0x00000004ff007c0c */ /* 0x000fc6000bf01270 */
[----:B------:R-:W-:-:S04]  /*1240*/  UIADD3 UR5, UR5, 0x100, URZ ;  /* 0x0000010005057890 */ /* 0x000fc8000fffe03f */
[----:B------:R-:W-:-:S04]  /*1250*/  USHF.R.U32.HI UR5, URZ, 0x4, UR5 ;  /* 0x000000043f057899 */ /* 0x000fc80008011605 */
[----:B------:R-:W-:-:S04]  /*1260*/  ULOP3.LUT UR5, UR5, 0x3fff, URZ, 0xc0, !UPT ;  /* 0x00003fff05057892 */ /* 0x000fc8000f8ec03f */
[----:B------:R-:W-:Y:S01]  /*1270*/  ULOP3.LUT UR45, UR5, 0x10000, URZ, 0xfc, !UPT ;  /* 0x00010000052d7892 */ /* 0x000fe2000f8efc3f */
[----:B---34-:R-:W-:Y:S11]  /*1280*/  @P0 BRA `(.L_x_13) ;  /* 0x0000000000400947 */ /* 0x018ff60003800000 */
[----:B------:R-:W-:Y:S01]  /*1290*/  MOV R0, 0x0 ;  /* 0x0000000000007802 */ /* 0x000fe20000000f00 */
[----:B------:R-:W-:Y:S01]  /*12a0*/  ULDC.64 UR4, c[0x4][0x68] ;  /* 0x01001a0000047ab9 */ /* 0x000fe20000000a00 */
[----:B------:R-:W-:Y:S01]  /*12b0*/  ULDC.64 UR6, c[0x4][0x8] ;  /* 0x0100020000067ab9 */ /* 0x000fe20000000a00 */
[----:B------:R-:W-:Y:S01]  /*12c0*/  IMAD.U32 R4, RZ, RZ, UR4 ;  /* 0x00000004ff047e24 */ /* 0x000fe2000f8e00ff */
[----:B------:R0:W1:Y:S01]  /*12d0*/  LDC.64 R14, c[0x4][R0] ;  /* 0x01000000000e7b82 */ /* 0x0000620000000a00 */
[----:B------:R-:W-:Y:S01]  /*12e0*/  IMAD.U32 R5, RZ, RZ, UR5 ;  /* 0x00000005ff057e24 */ /* 0x000fe2000f8e00ff */
[----:B------:R-:W-:Y:S01]  /*12f0*/  ULDC.64 UR4, c[0x4][0x70] ;  /* 0x01001c0000047ab9 */ /* 0x000fe20000000a00 */
[----:B------:R-:W-:Y:S02]  /*1300*/  IMAD.U32 R10, RZ, RZ, UR6 ;  /* 0x00000006ff0a7e24 */ /* 0x000fe4000f8e00ff */
[----:B------:R-:W-:Y:S02]  /*1310*/  IMAD.U32 R6, RZ, RZ, UR4 ;  /* 0x00000004ff067e24 */ /* 0x000fe4000f8e00ff */
[----:B------:R-:W-:-:S02]  /*1320*/  IMAD.U32 R7, RZ, RZ, UR5 ;  /* 0x00000005ff077e24 */ /* 0x000fc4000f8e00ff */
[----:B------:R-:W-:Y:S02]  /*1330*/  IMAD.U32 R11, RZ, RZ, UR7 ;  /* 0x00000007ff0b7e24 */ /* 0x000fe4000f8e00ff */
[----:B------:R-:W-:Y:S02]  /*1340*/  IMAD.MOV.U32 R8, RZ, RZ, 0x1e1 ;  /* 0x000001e1ff087424 */ /* 0x000fe400078e00ff */
[----:B------:R-:W-:Y:S02]  /*1350*/  IMAD.MOV.U32 R12, RZ, RZ, 0x1 ;  /* 0x00000001ff0c7424 */ /* 0x000fe400078e00ff */
[----:B0-----:R-:W-:-:S07]  /*1360*/  IMAD.MOV.U32 R13, RZ, RZ, RZ ;  /* 0x000000ffff0d7224 */ /* 0x001fce00078e00ff */
[----:B------:R-:W-:-:S07]  /*1370*/  LEPC R20, `(.L_x_13) ;  /* 0x000000001014794e */ /* 0x000fce0000000000 */
[----:B-1---5:R-:W-:Y:S05]  /*1380*/  CALL.ABS.NOINC R14 ;  /* 0x000000000e007343 */ /* 0x022fea0003c00000 */
.L_x_13:
[----:B------:R-:W-:-:S04]  /*1390*/  LOP3.LUT R0, R18, 0x1, RZ, 0xfc, !PT ;  /* 0x0000000112007812 */ /* 0x000fc800078efcff */
[----:B------:R-:W-:-:S13]  /*13a0*/  ISETP.NE.AND P0, PT, R0, 0x3, PT ;  /* 0x000000030000780c */ /* 0x000fda0003f05270 */
[----:B------:R-:W-:Y:S05]  /*13b0*/  @!P0 BRA `(.L_x_14) ;  /* 0x0000000000048947 */ /* 0x000fea0003800000 */
[----:B------:R-:W-:Y:S01]  /*13c0*/  BPT.TRAP 0x1 ;  /* 0x000000040000795c */ /* 0x000fe20000300000 */
.L_x_14:
[----:B------:R-:W0:Y:S01]  /*13d0*/  S2UR UR5, SR_CgaCtaId ;  /* 0x00000000000579c3 */ /* 0x000e220000008800 */
[----:B------:R-:W-:Y:S01]  /*13e0*/  UMOV UR4, 0x400 ;  /* 0x0000040000047882 */ /* 0x000fe20000000000 */
[----:B------:R-:W-:Y:S02]  /*13f0*/  IMAD.U32 R0, RZ, RZ, UR40 ;  /* 0x00000028ff007e24 */ /* 0x000fe4000f8e00ff */
[----:B------:R-:W-:-:S03]  /*1400*/  IMAD.U32 R3, RZ, RZ, UR41 ;  /* 0x00000029ff037e24 */ /* 0x000fc6000f8e00ff */
[----:B------:R-:W-:Y:S01]  /*1410*/  SHF.L.U32 R0, R0, 0x1f, RZ ;  /* 0x0000001f00007819 */ /* 0x000fe200000006ff */
[----:B0-----:R-:W-:-:S06]  /*1420*/  ULEA UR4, UR5, UR4, 0x18 ;  /* 0x0000000405047291 */ /* 0x001fcc000f8ec03f */
[----:B------:R-:W-:-:S04]  /*1430*/  IMAD.U32 R6, RZ, RZ, UR4 ;  /* 0x00000004ff067e24 */ /* 0x000fc8000f8e00ff */
[----:B------:R-:W-:-:S04]  /*1440*/  IMAD R3, R3, 0x8, R6 ;  /* 0x0000000803037824 */ /* 0x000fc800078e0206 */
[----:B------:R0:W1:Y:S01]  /*1450*/  SYNCS.PHASECHK.TRANS64.TRYWAIT P1, [R3+URZ], R0 ;  /* 0x00000000030075a7 */ /* 0x000062000802017f */
[----:B------:R-:W-:Y:S05]  /*1460*/  @!P0 BRA `(.L_x_15) ;  /* 0x0000000000048947 */ /* 0x000fea0003800000 */
[----:B------:R-:W-:Y:S01]  /*1470*/  BPT.TRAP 0x1 ;  /* 0x000000040000795c */ /* 0x000fe20000300000 */
.L_x_15:
[----:B------:R-:W-:-:S05]  /*1480*/  IMAD.U32 R4, RZ, RZ, UR44 ;  /* 0x0000002cff047e24 */ /* 0x000fca000f8e00ff */
[----:B------:R-:W-:Y:S01]  /*1490*/  ISETP.GE.AND P2, PT, R4, 0x1, PT ;  /* 0x000000010400780c */ /* 0x000fe20003f46270 */
[----:B-1----:R-:W-:-:S12]  /*14a0*/  @P1 BRA `(.L_x_16) ;  /* 0x0000000000081947 */ /* 0x002fd80003800000 */
[----:B------:R-:W1:Y:S02]  /*14b0*/  SYNCS.PHASECHK.TRANS64.TRYWAIT P1, [R3+URZ], R0 ;  /* 0x00000000030075a7 */ /* 0x000e64000802017f */
[----:B-1----:R-:W-:Y:S05]  /*14c0*/  @!P1 BRA `(.L_x_17) ;  /* 0x00000058006c9947 */ /* 0x002fea0003800000 */
.L_x_16:
[----:B------:R-:W-:Y:S05]  /*14d0*/  WARPSYNC.ALL ;  /* 0x0000000000007948 */ /* 0x000fea0003800000 */
[----:B------:R-:W-:Y:S01]  /*14e0*/  R2UR UR4, R6 ;  /* 0x00000000060472ca */ /* 0x000fe200000e0000 */
[----:B------:R-:W-:Y:S01]  /*14f0*/  ULEA UR6, UR41, UR45, 0xa ;  /* 0x0000002d29067291 */ /* 0x000fe2000f8e503f */
[----:B------:R-:W-:Y:S01]  /*1500*/  WARPGROUP.ARRIVE ;  /* 0x00000000000079c5 */ /* 0x000fe20000000000 */
[----:B------:R-:W-:Y:S01]  /*1510*/  UMOV UR9, 0x80000020 ;  /* 0x8000002000097882 */ /* 0x000fe20000000000 */
[----:B------:R-:W-:Y:S01]  /*1520*/  UMOV UR11, 0x80000020 ;  /* 0x80000020000b7882 */ /* 0x000fe20000000000 */
[----:B------:R-:W-:-:S03]  /*1530*/  UIADD3 UR7, UR6, 0x200, URZ ;  /* 0x0000020006077890 */ /* 0x000fc6000fffe03f */
[----:B------:R-:W-:-:S05]  /*1540*/  UMOV UR8, UR6 ;  /* 0x0000000600087c82 */ /* 0x000fca0008000000 */
[----:B------:R-:W-:-:S04]  /*1550*/  UIADD3 UR4, UR4, 0x14100, URZ ;  /* 0x0001410004047890 */ /* 0x000fc8000fffe03f */
[----:B------:R-:W-:-:S04]  /*1560*/  USHF.R.U32.HI UR4, URZ, 0x4, UR4 ;  /* 0x000000043f047899 */ /* 0x000fc80008011604 */
[----:B------:R-:W-:-:S04]  /*1570*/  ULOP3.LUT UR4, UR4, 0x3fff, URZ, 0xc0, !UPT ;  /* 0x00003fff04047892 */ /* 0x000fc8000f8ec03f */
[----:B------:R-:W-:-:S04]  /*1580*/  ULOP3.LUT UR4, UR4, 0x10000, URZ, 0xfc, !UPT ;  /* 0x0001000004047892 */ /* 0x000fc8000f8efc3f */
[----:B------:R-:W-:-:S07]  /*1590*/  ULEA UR5, UR41, UR4, 0x8 ;  /* 0x0000000429057291 */ /* 0x000fce000f8e403f */
[----:B------:R-:W-:Y:S02]  /*15a0*/  UMOV UR10, UR5 ;  /* 0x00000005000a7c82 */ /* 0x000fe40008000000 */
[----:B------:R-:W-:Y:S01]  /*15b0*/  IGMMA.64x64x32.S8.S8 R56, gdesc[UR8], RZ, !UPT, gsb0 ;  /* 0x01e00000083879f1 */ /* 0x000fe2000c0410ff */
[----:B------:R-:W-:Y:S01]  /*15c0*/  UMOV UR8, UR7 ;  /* 0x0000000700087c82 */ /* 0x000fe20008000000 */
[----:B------:R-:W-:Y:S01]  /*15d0*/  UMOV UR9, 0x80000020 ;  /* 0x8000002000097882 */ /* 0x000fe20000000000 */
[----:B------:R-:W-:Y:S02]  /*15e0*/  WARPGROUP.DEPBAR.LE gsb0, 0x0 ;  /* 0x00008000000079c5 */ /* 0x000fe40000010000 */
[----:B------:R-:W-:-:S06]  /*15f0*/  WARPGROUP.ARRIVE ;  /* 0x00000000000079c5 */ /* 0x000fcc0000000000 */
[----:B------:R-:W-:Y:S01]  /*1600*/  IGMMA.64x64x32.S8.S8 R24, gdesc[UR8], RZ, !UPT, gsb0 ;  /* 0x01e00000081879f1 */ /* 0x000fe2000c0410ff */
[----:B------:R-:W-:Y:S02]  /*1610*/  UIADD3 UR8, UR6, 0x2, URZ ;  /* 0x0000000206087890 */ /* 0x000fe4000fffe03f */
[----:B------:R-:W-:Y:S01]  /*1620*/  UIADD3 UR10, UR5, 0x2, URZ ;  /* 0x00000002050a7890 */ /* 0x000fe2000fffe03f */
[----:B------:R-:W-:Y:S01]  /*1630*/  UMOV UR9, 0x80000020 ;  /* 0x8000002000097882 */ /* 0x000fe20000000000 */
[----:B------:R-:W-:Y:S01]  /*1640*/  UMOV UR11, 0x80000020 ;  /* 0x80000020000b7882 */ /* 0x000fe20000000000 */
[----:B------:R-:W-:Y:S01]  /*1650*/  UIADD3 UR6, UR6, 0x202, URZ ;  /* 0x0000020206067890 */ /* 0x000fe2000fffe03f */
[----:B------:R-:W-:Y:S02]  /*1660*/  WARPGROUP.DEPBAR.LE gsb0, 0x0 ;  /* 0x00008000000079c5 */ /* 0x000fe40000010000 */
[----:B------:R-:W-:-:S06]  /*1670*/  WARPGROUP.ARRIVE ;  /* 0x00000000000079c5 */ /* 0x000fcc0000000000 */
[----:B------:R-:W-:Y:S01]  /*1680*/  IGMMA.64x64x32.S8.S8 R56, gdesc[UR8], R56, gsb0 ;  /* 0x01e00000083879f1 */ /* 0x000fe20008041038 */
[----:B------:R-:W-:Y:S01]  /*1690*/  UMOV UR8, UR6 ;  /* 0x0000000600087c82 */ /* 0x000fe20008000000 */
[----:B------:R-:W-:Y:S01]  /*16a0*/  UMOV UR9, 0x80000020 ;  /* 0x8000002000097882 */ /* 0x000fe20000000000 */
[----:B------:R-:W-:Y:S02]  /*16b0*/  WARPGROUP.DEPBAR.LE gsb0, 0x0 ;  /* 0x00008000000079c5 */ /* 0x000fe40000010000 */
[----:B------:R-:W-:-:S06]  /*16c0*/  WARPGROUP.ARRIVE ;  /* 0x00000000000079c5 */ /* 0x000fcc0000000000 */
[----:B------:R-:W-:Y:S03]  /*16d0*/  IGMMA.64x64x32.S8.S8 R24, gdesc[UR8], R24, gsb0 ;  /* 0x01e00000081879f1 */ /* 0x000fe60008041018 */
[----:B------:R-:W-:Y:S02]  /*16e0*/  WARPGROUP.DEPBAR.LE gsb0, 0x0 ;  /* 0x00008000000079c5 */ /* 0x000fe40000010000 */
[----:B------:R-:W-:Y:S05]  /*16f0*/  @!P2 BRA `(.L_x_18) ;  /* 0x00000004001ca947 */ /* 0x000fea0003800000 */
[----:B------:R-:W-:Y:S01]  /*1700*/  UIADD3 UR5, UR41, 0x1, URZ ;  /* 0x0000000129057890 */ /* 0x000fe2000fffe03f */
[----:B01----:R-:W-:Y:S02]  /*1710*/  IMAD.U32 R0, RZ, RZ, UR44 ;  /* 0x0000002cff007e24 */ /* 0x003fe4000f8e00ff */
[----:B------:R-:W-:Y:S01]  /*1720*/  IMAD.U32 R3, RZ, RZ, UR41 ;  /* 0x00000029ff037e24 */ /* 0x000fe2000f8e00ff */
[----:B------:R-:W-:-:S04]  /*1730*/  UISETP.NE.AND UP0, UPT, UR5, 0x5, UPT ;  /* 0x000000050500788c */ /* 0x000fc8000bf05270 */
[----:B------:R-:W-:Y:S02]  /*1740*/  USEL UR6, URZ, 0x1, UP0 ;  /* 0x000000013f067887 */ /* 0x000fe40008000000 */
[----:B------:R-:W-:Y:S02]  /*1750*/  USEL UR5, UR5, URZ, UP0 ;  /* 0x0000003f05057287 */ /* 0x000fe40008000000 */
[----:B------:R-:W-:-:S06]  /*1760*/  ULOP3.LUT UR6, UR40, UR6, URZ, 0x3c, !UPT ;  /* 0x0000000628067292 */ /* 0x000fcc000f8e3c3f */
[----:B------:R-:W-:-:S07]  /*1770*/  IMAD.U32 R7, RZ, RZ, UR6 ;  /* 0x00000006ff077e24 */ /* 0x000fce000f8e00ff */
.L_x_25:
[----:B0-----:R-:W-:Y:S05]  /*1780*/  @!P0 BRA `(.L_x_19) ;  /* 0x0000000000048947 */ /* 0x001fea0003800000 */
[----:B------:R-:W-:Y:S01]  /*1790*/  BPT.TRAP 0x1 ;  /* 0x000000040000795c */ /* 0x000fe20000300000 */
.L_x_19:
[----:B------:R-:W0:Y:S01]  /*17a0*/  S2UR UR7, SR_CgaCtaId ;  /* 0x00000000000779c3 */ /* 0x000e220000008800 */
[----:B------:R-:W-:Y:S01]  /*17b0*/  UMOV UR6, 0x400 ;  /* 0x0000040000067882 */ /* 0x000fe20000000000 */
[----:B------:R-:W-:Y:S01]  /*17c0*/  IMAD.U32 R5, RZ, RZ, UR5 ;  /* 0x00000005ff057e24 */ /* 0x000fe2000f8e00ff */
[----:B------:R-:W-:Y:S01]  /*17d0*/  SHF.L.U32 R4, R7, 0x1f, RZ ;  /* 0x0000001f07047819 */ /* 0x000fe200000006ff */
[----:B0-----:R-:W-:-:S06]  /*17e0*/  ULEA UR6, UR7, UR6, 0x18 ;  /* 0x0000000607067291 */ /* 0x001fcc000f8ec03f */
[----:B------:R-:W-:-:S04]  /*17f0*/  IMAD.U32 R6, RZ, RZ, UR6 ;  /* 0x00000006ff067e24 */ /* 0x000fc8000f8e00ff */
[----:B------:R-:W-:-:S04]  /*1800*/  IMAD R5, R5, 0x8, R6 ;  /* 0x0000000805057824 */ /* 0x000fc800078e0206 */
[----:B------:R0:W1:Y:S01]  /*1810*/  SYNCS.PHASECHK.TRANS64.TRYWAIT P1, [R5+URZ], R4 ;  /* 0x00000004050075a7 */ /* 0x000062000802017f */
[----:B------:R-:W-:Y:S05]  /*1820*/  @!P0 BRA `(.L_x_20) ;  /* 0x0000000000048947 */ /* 0x000fea0003800000 */
[----:B------:R-:W-:Y:S01]  /*1830*/  BPT.TRAP 0x1 ;  /* 0x000000040000795c */ /* 0x000fe20000300000 */
.L_x_20:
[----:B-1----:R-:W-:Y:S05]  /*1840*/  @P1 BRA `(.L_x_21) ;  /* 0x0000000000081947 */ /* 0x002fea0003800000 */
[----:B------:R-:W1:Y:S02]  /*1850*/  SYNCS.PHASECHK.TRANS64.TRYWAIT P1, [R5+URZ], R4 ;  /* 0x00000004050075a7 */ /* 0x000e64000802017f */
[----:B-1----:R-:W-:Y:S05]  /*1860*/  @!P1 BRA `(.L_x_22) ;  /* 0x0000005400989947 */ /* 0x002fea0003800000 */
.L_x_21:
[----:B------:R-:W-:Y:S01]  /*1870*/  ULEA UR6, UR5, UR4, 0x8 ;  /* 0x0000000405067291 */ /* 0x000fe2000f8e403f */
[----:B------:R-:W-:Y:S01]  /*1880*/  WARPGROUP.ARRIVE ;  /* 0x00000000000079c5 */ /* 0x000fe20000000000 */
[----:B------:R-:W-:Y:S01]  /*1890*/  ULEA UR7, UR5, UR45, 0xa ;  /* 0x0000002d05077291 */ /* 0x000fe2000f8e503f */
[----:B------:R-:W-:Y:S01]  /*18a0*/  UMOV UR11, 0x80000020 ;  /* 0x80000020000b7882 */ /* 0x000fe20000000000 */
[----:B------:R-:W-:Y:S02]  /*18b0*/  UMOV UR9, 0x80000020 ;  /* 0x8000002000097882 */ /* 0x000fe40000000000 */
[----:B------:R-:W-:Y:S01]  /*18c0*/  UIADD3 UR12, UR7, 0x200, URZ ;  /* 0x00000200070c7890 */ /* 0x000fe2000fffe03f */
[----:B------:R-:W-:Y:S02]  /*18d0*/  UMOV UR10, UR6 ;  /* 0x00000006000a7c82 */ /* 0x000fe40008000000 */
[----:B------:R-:W-:Y:S02]  /*18e0*/  UMOV UR8, UR7 ;  /* 0x0000000700087c82 */ /* 0x000fe40008000000 */
[----:B------:R-:W-:Y:S01]  /*18f0*/  IGMMA.64x64x32.S8.S8 R56, gdesc[UR8], R56, gsb0 ;  /* 0x01e00000083879f1 */ /* 0x000fe20008041038 */
[----:B------:R-:W-:Y:S01]  /*1900*/  UMOV UR9, 0x80000020 ;  /* 0x8000002000097882 */ /* 0x000fe20000000000 */
[----:B------:R-:W-:Y:S01]  /*1910*/  UMOV UR8, UR12 ;  /* 0x0000000c00087c82 */ /* 0x000fe20008000000 */
[----:B------:R-:W-:-:S02]  /*1920*/  WARPGROUP.DEPBAR.LE gsb0, 0x0 ;  /* 0x00008000000079c5 */ /* 0x000fc40000010000 */
[----:B------:R-:W-:-:S06]  /*1930*/  WARPGROUP.ARRIVE ;  /* 0x00000000000079c5 */ /* 0x000fcc0000000000 */
[----:B------:R-:W-:Y:S01]  /*1940*/  IGMMA.64x64x32.S8.S8 R24, gdesc[UR8], R24, gsb0 ;  /* 0x01e00000081879f1 */ /* 0x000fe20008041018 */
        /* <DEDUP_REMOVED lines=15> */
[----:B------:R-:W-:Y:S01]  /*1a40*/  BPT.TRAP 0x1 ;  /* 0x000000040000795c */ /* 0x000fe20000300000 */
.L_x_23:
[----:B01----:R-:W-:Y:S01]  /*1a50*/  IMAD R4, R3, 0x8, R6 ;  /* 0x0000000803047824 */ /* 0x003fe200078e0206 */
[----:B------:R-:W-:-:S03]  /*1a60*/  ISETP.GT.U32.AND P1, PT, R18, 0x1, PT ;  /* 0x000000011200780c */ /* 0x000fc60003f24070 */
[----:B------:R-:W-:-:S05]  /*1a70*/  VIADD R4, R4, 0x28 ;  /* 0x0000002804047836 */ /* 0x000fca0000000000 */
[----:B------:R-:W-:-:S04]  /*1a80*/  PRMT R4, RZ, 0x654, R4 ;  /* 0x00000654ff047816 */ /* 0x000fc80000000004 */
[----:B------:R0:W-:Y:S01]  /*1a90*/  SYNCS.ARRIVE.TRANS64.RED.A1T0 RZ, [R4+URZ], RZ ;  /* 0x000000ff04ff79a7 */ /* 0x0001e2000810043f */
[----:B------:R-:W-:Y:S05]  /*1aa0*/  @P1 BRA `(.L_x_24) ;  /* 0x0000000000041947 */ /* 0x000fea0003800000 */
[----:B------:R-:W-:Y:S01]  /*1ab0*/  BPT.TRAP 0x1 ;  /* 0x000000040000795c */ /* 0x000fe20000300000 */
.L_x_24:
[----:B------:R-:W-:Y:S01]  /*1ac0*/  UIADD3 UR5, UR5, 0x1, URZ ;  /* 0x0000000105057890 */ /* 0x000fe2000fffe03f */
[C---:B------:R-:W-:Y:S01]  /*1ad0*/  ISETP.GT.AND P2, PT, R0.reuse, 0x1, PT ;  /* 0x000000010000780c */ /* 0x040fe20003f44270 */
[----:B------:R-:W-:Y:S02]  /*1ae0*/  VIADD R3, R3, 0x1 ;  /* 0x0000000103037836 */ /* 0x000fe40000000000 */
[----:B------:R-:W-:Y:S01]  /*1af0*/  UISETP.NE.AND UP0, UPT, UR5, 0x5, UPT ;  /* 0x000000050500788c */ /* 0x000fe2000bf05270 */
[----:B------:R-:W-:Y:S02]  /*1b00*/  VIADD R0, R0, 0xffffffff ;  /* 0xffffffff00007836 */ /* 0x000fe40000000000 */
[C---:B------:R-:W-:Y:S01]  /*1b10*/  ISETP.NE.AND P1, PT, R3.reuse, 0x5, PT ;  /* 0x000000050300780c */ /* 0x040fe20003f25270 */
[----:B------:R-:W-:Y:S02]  /*1b20*/  USEL UR6, URZ, 0x1, UP0 ;  /* 0x000000013f067887 */ /* 0x000fe40008000000 */
[----:B------:R-:W-:Y:S01]  /*1b30*/  USEL UR5, UR5, URZ, UP0 ;  /* 0x0000003f05057287 */ /* 0x000fe20008000000 */
[----:B------:R-:W-:-:S03]  /*1b40*/  SEL R3, R3, RZ, P1 ;  /* 0x000000ff03037207 */ /* 0x000fc60000800000 */
[----:B------:R-:W-:Y:S01]  /*1b50*/  LOP3.LUT R7, R7, UR6, RZ, 0x3c, !PT ;  /* 0x0000000607077c12 */ /* 0x000fe2000f8e3cff */
[----:B------:R-:W-:Y:S07]  /*1b60*/  @P2 BRA `(.L_x_25) ;  /* 0xfffffffc00042947 */ /* 0x000fee000383ffff */
.L_x_18:
[----:B01----:R-:W0:Y:S02]  /*1b70*/  LDC R0, c[0x0][0x28c] ;  /* 0x0000a300ff007b82 */ /* 0x003e240000000800 */
[----:B0-----:R-:W-:-:S13]  /*1b80*/  ISETP.GE.AND P1, PT, R0, 0x1, PT ;  /* 0x000000010000780c */ /* 0x001fda0003f26270 */
[----:B------:R-:W-:Y:S05]  /*1b90*/  @!P1 BRA `(.L_x_26) ;  /* 0x0000000000389947 */ /* 0x000fea0003800000 */
[----:B------:R-:W-:Y:S05]  /*1ba0*/  @!P0 BRA `(.L_x_27) ;  /* 0x0000000000048947 */ /* 0x000fea0003800000 */
[----:B------:R-:W-:Y:S01]  /*1bb0*/  BPT.TRAP 0x1 ;  /* 0x000000040000795c */ /* 0x000fe20000300000 */
.L_x_27:
[----:B------:R-:W-:Y:S01]  /*1bc0*/  UIADD3 UR6, UR44, UR41, URZ ;  /* 0x000000292c067290 */ /* 0x000fe2000fffe03f */
[----:B------:R-:W-:-:S03]  /*1bd0*/  ISETP.GT.U32.AND P0, PT, R18, 0x1, PT ;  /* 0x000000011200780c */ /* 0x000fc60003f04070 */
[----:B------:R-:W-:-:S04]  /*1be0*/  UIMAD.WIDE.U32 UR4, UR6, -0x33333333, URZ ;  /* 0xcccccccd060478a5 */ /* 0x000fc8000f8e003f */
[----:B------:R-:W-:-:S04]  /*1bf0*/  USHF.R.U32.HI UR4, URZ, 0x2, UR5 ;  /* 0x000000023f047899 */ /* 0x000fc80008011605 */
[----:B------:R-:W-:-:S06]  /*1c00*/  UIMAD UR6, UR4, -0x5, UR6 ;  /* 0xfffffffb040678a4 */ /* 0x000fcc000f8e0206 */
[----:B------:R-:W-:-:S04]  /*1c10*/  IMAD.U32 R3, RZ, RZ, UR6 ;  /* 0x00000006ff037e24 */ /* 0x000fc8000f8e00ff */
[----:B------:R-:W-:-:S04]  /*1c20*/  IMAD R0, R3, 0x8, R6 ;  /* 0x0000000803007824 */ /* 0x000fc800078e0206 */
[----:B------:R-:W-:-:S05]  /*1c30*/  VIADD R0, R0, 0x28 ;  /* 0x0000002800007836 */ /* 0x000fca0000000000 */
[----:B------:R-:W-:-:S04]  /*1c40*/  PRMT R0, RZ, 0x654, R0 ;  /* 0x00000654ff007816 */ /* 0x000fc80000000000 */
[----:B------:R0:W-:Y:S01]  /*1c50*/  SYNCS.ARRIVE.TRANS64.RED.A1T0 RZ, [R0+URZ], RZ ;  /* 0x000000ff00ff79a7 */ /* 0x0001e2000810043f */
[----:B------:R-:W-:Y:S05]  /*1c60*/  @P0 BRA `(.L_x_26) ;  /* 0x0000000000040947 */ /* 0x000fea0003800000 */
[----:B------:R-:W-:Y:S01]  /*1c70*/  BPT.TRAP 0x1 ;  /* 0x000000040000795c */ /* 0x000fe20000300000 */
.L_x_26:
[----:B------:R-:W-:Y:S01]  /*1c80*/  IMAD.SHL.U32 R3, R98, 0x40, RZ ;  /* 0x0000004062037824 */ /* 0x000fe200078e00ff */
[----:B------:R-:W-:Y:S01]  /*1c90*/  UIADD3 UR41, UR43, UR41, URZ ;  /* 0x000000292b297290 */ /* 0x000fe2000fffe03f */
[----:B------:R-:W-:Y:S01]  /*1ca0*/  IMAD.SHL.U32 R12, R97, 0x100, RZ ;  /* 0x00000100610c7824 */ /* 0x000fe200078e00ff */
[----:B------:R-:W-:Y:S01]  /*1cb0*/  ULDC UR7, c[0x0][0x288] ;  /* 0x0000a20000077ab9 */ /* 0x000fe20000000800 */
[----:B------:R-:W-:Y:S01]  /*1cc0*/  ULDC UR10, c[0x0][0x284] ;  /* 0x0000a100000a7ab9 */ /* 0x000fe20000000800 */
[----:B------:R-:W-:Y:S01]  /*1cd0*/  UISETP.GT.U32.AND UP0, UPT, UR41, 0x4, UPT ;  /* 0x000000042900788c */ /* 0x000fe2000bf04070 */
[C---:B------:R-:W-:Y:S01]  /*1ce0*/  ISETP.GE.AND P0, PT, R3.reuse, UR7, PT ;  /* 0x0000000703007c0c */ /* 0x040fe2000bf06270 */
[----:B------:R-:W-:Y:S01]  /*1cf0*/  UISETP.GE.U32.AND UP1, UPT, UR43, 0x5, UPT ;  /* 0x000000052b00788c */ /* 0x000fe2000bf26070 */
[----:B------:R-:W-:Y:S01]  /*1d00*/  SHF.R.S32.HI R102, RZ, 0x1f, R19 ;  /* 0x0000001fff667819 */ /* 0x000fe20000011413 */
[----:B------:R-:W-:Y:S01]  /*1d10*/  UISETP.LT.U32.AND UP0, UPT, UR43, 0x5, UP0 ;  /* 0x000000052b00788c */ /* 0x000fe20008701070 */
[----:B------:R-:W-:Y:S01]  /*1d20*/  ISETP.GE.OR P0, PT, R12, UR10, P0 ;  /* 0x0000000a0c007c0c */ /* 0x000fe20008706670 */
[----:B------:R-:W-:Y:S01]  /*1d30*/  UIMAD.WIDE.U32 UR4, UR41, -0x33333333, URZ ;  /* 0xcccccccd290478a5 */ /* 0x000fe2000f8e003f */
[----:B------:R-:W-:Y:S01]  /*1d40*/  LOP3.LUT R20, R3, 0x6, R92, 0xf8, !PT ;  /* 0x0000000603147812 */ /* 0x000fe200078ef85c */
[----:B------:R-:W-:Y:S01]  /*1d50*/  USEL UR6, URZ, 0x1, !UP0 ;  /* 0x000000013f067887 */ /* 0x000fe2000c000000 */
[----:B------:R-:W-:-:S02]  /*1d60*/  ULDC.64 UR8, c[0x0][0x5d0] ;  /* 0x0001740000087ab9 */ /* 0x000fc40000000a00 */
[----:B------:R-:W-:Y:S01]  /*1d70*/  SHF.R.S32.HI R21, RZ, 0x1f, R20 ;  /* 0x0000001fff157819 */ /* 0x000fe20000011414 */
[----:B0-----:R-:W-:Y:S01]  /*1d80*/  IMAD R0, R102, UR8, RZ ;  /* 0x0000000866007c24 */ /* 0x001fe2000f8e02ff */
[----:B------:R-:W-:Y:S02]  /*1d90*/  USHF.R.U32.HI UR4, URZ, 0x2, UR5 ;  /* 0x000000023f047899 */ /* 0x000fe40008011605 */
[----:B------:R-:W-:Y:S01]  /*1da0*/  ULOP3.LUT UR40, UR40, UR6, URZ, 0x3c, !UPT ;  /* 0x0000000628287292 */ /* 0x000fe2000f8e3c3f */
[C---:B------:R-:W-:Y:S01]  /*1db0*/  IMAD R7, R19.reuse, UR9, R0 ;  /* 0x0000000913077c24 */ /* 0x040fe2000f8e0200 */
[----:B------:R-:W-:Y:S01]  /*1dc0*/  UIMAD UR41, UR4, -0x5, UR41 ;  /* 0xfffffffb042978a4 */ /* 0x000fe2000f8e0229 */
[----:B------:R-:W-:Y:S01]  /*1dd0*/  IMAD.WIDE.U32 R4, R19, UR8, R20 ;  /* 0x0000000813047c25 */ /* 0x000fe2000f8e0014 */
[----:B------:R-:W-:-:S03]  /*1de0*/  @UP1 ULOP3.LUT UR40, UR40, 0x1, UR4, 0x78, !UPT ;  /* 0x0000000128281892 */ /* 0x000fc6000f8e7804 */
[----:B------:R-:W-:Y:S02]  /*1df0*/  IMAD.IADD R5, R5, 0x1, R7 ;  /* 0x0000000105057824 */ /* 0x000fe400078e0207 */
[----:B------:R-:W-:Y:S01]  /*1e00*/  IMAD.MOV.U32 R0, RZ, RZ, -0x1 ;  /* 0xffffffffff007424 */ /* 0x000fe200078e00ff */
[----:B------:R-:W-:Y:S06]  /*1e10*/  @P0 BRA `(.L_x_28) ;  /* 0x0000003400000947 */ /* 0x000fec0003800000 */
[----:B------:R-:W0:Y:S01]  /*1e20*/  LDC.64 R98, c[0x0][0x5c8] ;  /* 0x00017200ff627b82 */ /* 0x000e220000000a00 */
[----:B------:R-:W-:Y:S01]  /*1e30*/  IMAD.WIDE R10, R97, 0x100, R22 ;  /* 0x00000100610a7825 */ /* 0x000fe200078e0216 */
[----:B------:R-:W-:Y:S01]  /*1e40*/  ULDC.64 UR4, c[0x0][0x5c0] ;  /* 0x0001700000047ab9 */ /* 0x000fe20000000a00 */
[----:B------:R-:W-:Y:S02]  /*1e50*/  BSSY B0, `(.L_x_28) ;  /* 0x000033c000007945 */ /* 0x000fe40003800000 */
[----:B------:R-:W-:Y:S02]  /*1e60*/  IMAD.IADD R97, R95, 0x1, -R12 ;  /* 0x000000015f617824 */ /* 0x000fe400078e0a0c */
[----:B------:R-:W-:Y:S02]  /*1e70*/  IMAD.IADD R3, R90, 0x1, -R3 ;  /* 0x000000015a037824 */ /* 0x000fe400078e0a03 */
[-C--:B0-----:R-:W-:Y:S01]  /*1e80*/  IMAD R6, R11, R98.reuse, RZ ;  /* 0x000000620b067224 */ /* 0x081fe200078e02ff */
[----:B------:R-:W-:Y:S01]  /*1e90*/  SHF.L.U64.HI R13, R98, 0x7, R99 ;  /* 0x00000007620d7819 */ /* 0x000fe20000010263 */
[----:B------:R-:W-:-:S04]  /*1ea0*/  IMAD.WIDE.U32 R4, R10, R98, R4 ;  /* 0x000000620a047225 */ /* 0x000fc800078e0004 */
[----:B------:R-:W-:Y:S01]  /*1eb0*/  IMAD R7, R10, R99, R6 ;  /* 0x000000630a077224 */ /* 0x000fe200078e0206 */
[----:B------:R-:W-:Y:S01]  /*1ec0*/  IADD3 R14, P0, R4, UR4, RZ ;  /* 0x00000004040e7c10 */ /* 0x000fe2000ff1e0ff */
[C---:B------:R-:W-:Y:S02]  /*1ed0*/  IMAD.SHL.U32 R9, R98.reuse, 0x80, RZ ;  /* 0x0000008062097824 */ /* 0x040fe400078e00ff */
[----:B------:R-:W-:Y:S01]  /*1ee0*/  IMAD.IADD R7, R5, 0x1, R7 ;  /* 0x0000000105077824 */ /* 0x000fe200078e0207 */
[-C--:B------:R-:W-:Y:S02]  /*1ef0*/  LEA R4, P1, R98, R14.reuse, 0x3 ;  /* 0x0000000e62047211 */ /* 0x080fe400078218ff */
[----:B------:R-:W-:Y:S02]  /*1f00*/  IADD3 R6, P2, R9, R14, RZ ;  /* 0x0000000e09067210 */ /* 0x000fe40007f5e0ff */
[----:B------:R-:W-:Y:S02]  /*1f10*/  IADD3.X R15, R7, UR5, RZ, P0, !PT ;  /* 0x00000005070f7c10 */ /* 0x000fe400087fe4ff */
[----:B-----5:R-:W-:-:S02]  /*1f20*/  ISETP.NE.AND P0, PT, R89, RZ, PT ;  /* 0x000000ff5900720c */ /* 0x020fc40003f05270 */
[----:B------:R-:W-:Y:S01]  /*1f30*/  LEA.HI.X R5, R98, R15, R99, 0x3, P1 ;  /* 0x0000000f62057211 */ /* 0x000fe200008f1c63 */
[----:B------:R-:W-:Y:S01]  /*1f40*/  IMAD.X R7, R13, 0x1, R15, P2 ;  /* 0x000000010d077824 */ /* 0x000fe200010e060f */
[----:B------:R-:W-:-:S05]  /*1f50*/  IADD3 R8, P1, R9, R4, RZ ;  /* 0x0000000409087210 */ /* 0x000fca0007f3e0ff */
[----:B------:R-:W-:-:S04]  /*1f60*/  IMAD.X R9, R13, 0x1, R5, P1 ;  /* 0x000000010d097824 */ /* 0x000fc800008e0605 */
[----:B------:R-:W-:Y:S05]  /*1f70*/  @!P0 BRA `(.L_x_29) ;  /* 0x0000002400948947 */ /* 0x000fea0003800000 */
[----:B------:R-:W0:Y:S01]  /*1f80*/  LDC.64 R100, c[0x0][0x5b0] ;  /* 0x00016c00ff647b82 */ /* 0x000e220000000a00 */
[----:B------:R-:W-:Y:S01]  /*1f90*/  ULDC.64 UR4, c[0x0][0x5b8] ;  /* 0x00016e0000047ab9 */ /* 0x000fe20000000a00 */
[----:B------:R-:W-:Y:S01]  /*1fa0*/  ISETP.GE.AND P0, PT, R97, 0x1, PT ;  /* 0x000000016100780c */ /* 0x000fe20003f06270 */
[----:B------:R-:W-:Y:S01]  /*1fb0*/  IMAD R98, R102, UR4, RZ ;  /* 0x0000000466627c24 */ /* 0x000fe2000f8e02ff */
[----:B------:R-:W-:Y:S01]  /*1fc0*/  BSSY B1, `(.L_x_30) ;  /* 0x0000010000017945 */ /* 0x000fe20003800000 */
[----:B------:R-:W-:Y:S01]  /*1fd0*/  IMAD.WIDE.U32 R20, R19, UR4, R20 ;  /* 0x0000000413147c25 */ /* 0x000fe2000f8e0014 */
[----:B------:R-:W-:Y:S02]  /*1fe0*/  ISETP.LT.OR P3, PT, R3, 0x1, !P0 ;  /* 0x000000010300780c */ /* 0x000fe40004761670 */
[----:B------:R-:W1:Y:S01]  /*1ff0*/  LDC.64 R12, c[0x0][0x5a8] ;  /* 0x00016a00ff0c7b82 */ /* 0x000e620000000a00 */
[----:B------:R-:W-:Y:S02]  /*2000*/  IMAD R19, R19, UR5, R98 ;  /* 0x0000000513137c24 */ /* 0x000fe4000f8e0262 */
[----:B------:R-:W-:-:S02]  /*2010*/  IMAD.MOV.U32 R98, RZ, RZ, R20 ;  /* 0x000000ffff627224 */ /* 0x000fc400078e0014 */
[----:B------:R-:W-:Y:S02]  /*2020*/  IMAD.IADD R99, R21, 0x1, R19 ;  /* 0x0000000115637824 */ /* 0x000fe400078e0213 */
[-C--:B0-----:R-:W-:Y:S01]  /*2030*/  IMAD R19, R11, R100.reuse, RZ ;  /* 0x000000640b137224 */ /* 0x081fe200078e02ff */
[----:B------:R-:W-:Y:S01]  /*2040*/  SHF.L.U64.HI R105, R100, 0x3, R101 ;  /* 0x0000000364697819 */ /* 0x000fe20000010265 */
[----:B------:R-:W-:-:S04]  /*2050*/  IMAD.WIDE.U32 R102, R10, R100, R98 ;  /* 0x000000640a667225 */ /* 0x000fc800078e0062 */
[----:B------:R-:W-:Y:S01]  /*2060*/  IMAD R109, R10, R101, R19 ;  /* 0x000000650a6d7224 */ /* 0x000fe200078e0213 */
[----:B-1----:R-:W-:Y:S01]  /*2070*/  IADD3 R102, P1, R102, R12, RZ ;  /* 0x0000000c66667210 */ /* 0x002fe20007f3e0ff */
[----:B------:R-:W-:-:S03]  /*2080*/  IMAD.SHL.U32 R104, R100, 0x8, RZ ;  /* 0x0000000864687824 */ /* 0x000fc600078e00ff */
[----:B------:R-:W-:Y:S01]  /*2090*/  IADD3.X R103, R13, R103, R109, P1, !PT ;  /* 0x000000670d677210 */ /* 0x000fe20000ffe46d */
[----:B------:R-:W-:Y:S08]  /*20a0*/  @P3 BRA `(.L_x_31) ;  /* 0x0000000000043947 */ /* 0x000ff00003800000 */
[----:B------:R0:W5:Y:S02]  /*20b0*/  LDG.E.U8 R96, desc[UR38][R102.64] ;  /* 0x0000002666607981 */ /* 0x000164000c1e1100 */
.L_x_31:
[----:B------:R-:W-:Y:S05]  /*20c0*/  BSYNC B1 ;  /* 0x0000000000017941 */ /* 0x000fea0003800000 */
.L_x_30:
[----:B-----5:R-:W-:Y:S01]  /*20d0*/  LOP3.LUT R19, R96, 0xffff, RZ, 0xc0, !PT ;  /* 0x0000ffff60137812 */ /* 0x020fe200078ec0ff */
[----:B------:R-:W-:Y:S01]  /*20e0*/  IMAD.WIDE.U32 R106, R10, R100, R104 ;  /* 0x000000640a6a7225 */ /* 0x000fe200078e0068 */
[----:B------:R-:W-:Y:S01]  /*20f0*/  ISETP.LT.OR P4, PT, R3, 0x2, !P0 ;  /* 0x000000020300780c */ /* 0x000fe20004781670 */
[----:B------:R-:W-:Y:S01]  /*2100*/  BSSY B1, `(.L_x_32) ;  /* 0x000000e000017945 */ /* 0x000fe20003800000 */
[----:B------:R-:W-:Y:S01]  /*2110*/  PRMT R108, R19, 0x8880, RZ ;  /* 0x00008880136c7816 */ /* 0x000fe200000000ff */
[----:B------:R-:W-:Y:S01]  /*2120*/  IMAD.IADD R107, R109, 0x1, R107 ;  /* 0x000000016d6b7824 */ /* 0x000fe200078e026b */
[----:B------:R-:W-:Y:S02]  /*2130*/  IADD3 R106, P2, P5, R20, R12, R106 ;  /* 0x0000000c146a7210 */ /* 0x000fe40007d5e06a */
[----:B------:R-:W-:Y:S01]  /*2140*/  ISETP.GE.AND P1, PT, R97, 0x9, PT ;  /* 0x000000096100780c */ /* 0x000fe20003f26270 */
[----:B------:R-:W-:Y:S01]  /*2150*/  IMAD R19, R108, R89, RZ ;  /* 0x000000596c137224 */ /* 0x000fe200078e02ff */
[----:B------:R-:W-:-:S02]  /*2160*/  IADD3.X R107, R99, R13, R107, P2, P5 ;  /* 0x0000000d636b7210 */ /* 0x000fc400017ea46b */
[----:B------:R-:W-:Y:S01]  /*2170*/  ISETP.LT.OR P2, PT, R3, 0x1, !P1 ;  /* 0x000000010300780c */ /* 0x000fe20004f41670 */
[----:B------:R-:W-:-:S05]  /*2180*/  @!P3 IMAD R109, R56, R88, R19 ;  /* 0x00000058386db224 */ /* 0x000fca00078e0213 */
[----:B------:R1:W-:Y:S01]  /*2190*/  @!P3 STG.E.U8 desc[UR38][R14.64], R109 ;  /* 0x0000006d0e00b986 */ /* 0x0003e2000c101126 */
[----:B------:R-:W-:Y:S06]  /*21a0*/  @P4 BRA `(.L_x_33) ;  /* 0x00000000000c4947 */ /* 0x000fec0003800000 */
[----:B------:R-:W2:Y:S02]  /*21b0*/  LDG.E.U8 R96, desc[UR38][R102.64+0x1] ;  /* 0x0000012666607981 */ /* 0x000ea4000c1e1100 */
[----:B--2---:R-:W-:-:S05]  /*21c0*/  PRMT R56, R96, 0x8880, RZ ;  /* 0x0000888060387816 */ /* 0x004fca00000000ff */
[----:B------:R-:W-:-:S07]  /*21d0*/  IMAD R19, R56, R89, RZ ;  /* 0x0000005938137224 */ /* 0x000fce00078e02ff */
.L_x_33:
[----:B------:R-:W-:Y:S05]  /*21e0*/  BSYNC B1 ;  /* 0x0000000000017941 */ /* 0x000fea0003800000 */
.L_x_32:
[----:B------:R-:W-:Y:S01]  /*21f0*/  @!P4 IMAD R57, R57, R88, R19 ;  /* 0x000000583939c224 */ /* 0x000fe200078e0213 */
[----:B------:R-:W-:Y:S04]  /*2200*/  BSSY B1, `(.L_x_34) ;  /* 0x0000006000017945 */ /* 0x000fe80003800000 */
[----:B------:R2:W-:Y:S01]  /*2210*/  @!P4 STG.E.U8 desc[UR38][R14.64+0x1], R57 ;  /* 0x000001390e00c986 */ /* 0x0005e2000c101126 */
[----:B------:R-:W-:Y:S05]  /*2220*/  @P2 BRA `(.L_x_35) ;  /* 0x00000000000c2947 */ /* 0x000fea0003800000 */
[----:B------:R-:W3:Y:S02]  /*2230*/  LDG.E.U8 R96, desc[UR38][R106.64] ;  /* 0x000000266a607981 */ /* 0x000ee4000c1e1100 */
[----:B---3--:R-:W-:-:S05]  /*2240*/  PRMT R56, R96, 0x8880, RZ ;  /* 0x0000888060387816 */ /* 0x008fca00000000ff */
[----:B------:R-:W-:-:S07]  /*2250*/  IMAD R19, R56, R89, RZ ;  /* 0x0000005938137224 */ /* 0x000fce00078e02ff */
.L_x_35:
[----:B------:R-:W-:Y:S05]  /*2260*/  BSYNC B1 ;  /* 0x0000000000017941 */ /* 0x000fea0003800000 */
.L_x_34:
[C---:B------:R-:W-:Y:S01]  /*2270*/  ISETP.LT.OR P4, PT, R3.reuse, 0x2, !P1 ;  /* 0x000000020300780c */ /* 0x040fe20004f81670 */
[----:B--2---:R-:W-:Y:S01]  /*2280*/  @!P2 IMAD R57, R58, R88, R19 ;  /* 0x000000583a39a224 */ /* 0x004fe200078e0213 */
[----:B------:R-:W-:Y:S01]  /*2290*/  BSSY B1, `(.L_x_36) ;  /* 0x0000009000017945 */ /* 0x000fe20003800000 */
[C---:B------:R-:W-:Y:S02]  /*22a0*/  ISETP.LT.OR P3, PT, R3.reuse, 0x9, !P0 ;  /* 0x000000090300780c */ /* 0x040fe40004761670 */
[C---:B------:R-:W-:Y:S01]  /*22b0*/  ISETP.LT.OR P5, PT, R3.reuse, 0xa, !P0 ;  /* 0x0000000a0300780c */ /* 0x040fe200047a1670 */
[----:B------:R2:W-:Y:S01]  /*22c0*/  @!P2 STG.E.U8 desc[UR38][R4.64], R57 ;  /* 0x000000390400a986 */ /* 0x0005e2000c101126 */
[----:B------:R-:W-:-:S06]  /*22d0*/  ISETP.LT.OR P2, PT, R3, 0x9, !P1 ;  /* 0x000000090300780c */ /* 0x000fcc0004f41670 */
[----:B------:R-:W-:Y:S07]  /*22e0*/  @P4 BRA `(.L_x_37) ;  /* 0x00000000000c4947 */ /* 0x000fee0003800000 */
[----:B------:R-:W3:Y:S02]  /*22f0*/  LDG.E.U8 R96, desc[UR38][R106.64+0x1] ;  /* 0x000001266a607981 */ /* 0x000ee4000c1e1100 */
[----:B---3--:R-:W-:-:S05]  /*2300*/  PRMT R56, R96, 0x8880, RZ ;  /* 0x0000888060387816 */ /* 0x008fca00000000ff */
[----:B------:R-:W-:-:S07]  /*2310*/  IMAD R19, R56, R89, RZ ;  /* 0x0000005938137224 */ /* 0x000fce00078e02ff */
.L_x_37:
[----:B------:R-:W-:Y:S05]  /*2320*/  BSYNC B1 ;  /* 0x0000000000017941 */ /* 0x000fea0003800000 */
.L_x_36:
[----:B------:R-:W-:Y:S01]  /*2330*/  @!P4 IMAD R59, R59, R88, R19 ;  /* 0x000000583b3bc224 */ /* 0x000fe200078e0213 */
[----:B------:R-:W-:Y:S04]  /*2340*/  BSSY B1, `(.L_x_38) ;  /* 0x0000006000017945 */ /* 0x000fe80003800000 */
[----:B------:R3:W-:Y:S01]  /*2350*/  @!P4 STG.E.U8 desc[UR38][R4.64+0x1], R59 ;  /* 0x0000013b0400c986 */ /* 0x0007e2000c101126 */
[----:B------:R-:W-:Y:S05]  /*2360*/  @P3 BRA `(.L_x_39) ;  /* 0x00000000000c3947 */ /* 0x000fea0003800000 */
[----:B------:R-:W4:Y:S02]  /*2370*/  LDG.E.U8 R96, desc[UR38][R102.64+0x8] ;  /* 0x0000082666607981 */ /* 0x000f24000c1e1100 */
[----:B----4-:R-:W-:-:S05]  /*2380*/  PRMT R56, R96, 0x8880, RZ ;  /* 0x0000888060387816 */ /* 0x010fca00000000ff */
[----:B------:R-:W-:-:S07]  /*2390*/  IMAD R19, R56, R89, RZ ;  /* 0x0000005938137224 */ /* 0x000fce00078e02ff */
.L_x_39:
[----:B------:R-:W-:Y:S05]  /*23a0*/  BSYNC B1 ;  /* 0x0000000000017941 */ /* 0x000fea0003800000 */
.L_x_38:
[----:B--2---:R-:W-:Y:S01]  /*23b0*/  @!P3 IMAD R57, R60, R88, R19 ;  /* 0x000000583c39b224 */ /* 0x004fe200078e0213 */
[----:B------:R-:W-:Y:S04]  /*23c0*/  BSSY B1, `(.L_x_40) ;  /* 0x0000006000017945 */ /* 0x000fe80003800000 */
[----:B------:R2:W-:Y:S01]  /*23d0*/  @!P3 STG.E.U8 desc[UR38][R14.64+0x8], R57 ;  /* 0x000008390e00b986 */ /* 0x0005e2000c101126 */
[----:B------:R-:W-:Y:S05]  /*23e0*/  @P5 BRA `(.L_x_41) ;  /* 0x00000000000c5947 */ /* 0x000fea0003800000 */
[----:B------:R-:W4:Y:S02]  /*23f0*/  LDG.E.U8 R96, desc[UR38][R102.64+0x9] ;  /* 0x0000092666607981 */ /* 0x000f24000c1e1100 */
[----:B----4-:R-:W-:-:S05]  /*2400*/  PRMT R56, R96, 0x8880, RZ ;  /* 0x0000888060387816 */ /* 0x010fca00000000ff */
[----:B------:R-:W-:-:S07]  /*2410*/  IMAD R19, R56, R89, RZ ;  /* 0x0000005938137224 */ /* 0x000fce00078e02ff */
.L_x_41:
[----:B------:R-:W-:Y:S05]  /*2420*/  BSYNC B1 ;  /* 0x0000000000017941 */ /* 0x000fea0003800000 */
.L_x_40:
[----:B------:R-:W-:Y:S01]  /*2430*/  @!P5 IMAD R61, R61, R88, R19 ;  /* 0x000000583d3dd224 */ /* 0x000fe200078e0213 */
[----:B------:R-:W-:Y:S04]  /*2440*/  BSSY B1, `(.L_x_42) ;  /* 0x0000006000017945 */ /* 0x000fe80003800000 */
[----:B------:R4:W-:Y:S01]  /*2450*/  @!P5 STG.E.U8 desc[UR38][R14.64+0x9], R61 ;  /* 0x0000093d0e00d986 */ /* 0x0009e2000c101126 */
[----:B------:R-:W-:Y:S05]  /*2460*/  @P2 BRA `(.L_x_43) ;  /* 0x00000000000c2947 */ /* 0x000fea0003800000 */
[----:B------:R-:W5:Y:S02]  /*2470*/  LDG.E.U8 R96, desc[UR38][R106.64+0x8] ;  /* 0x000008266a607981 */ /* 0x000f64000c1e1100 */
[----:B-----5:R-:W-:-:S05]  /*2480*/  PRMT R56, R96, 0x8880, RZ ;  /* 0x0000888060387816 */ /* 0x020fca00000000ff */
[----:B------:R-:W-:-:S07]  /*2490*/  IMAD R19, R56, R89, RZ ;  /* 0x0000005938137224 */ /* 0x000fce00078e02ff */
.L_x_43:
[----:B------:R-:W-:Y:S05]  /*24a0*/  BSYNC B1 ;  /* 0x0000000000017941 */ /* 0x000fea0003800000 */
.L_x_42:
        /* <DEDUP_REMOVED lines=8> */
[----:B------:R-:W5:Y:S02]  /*2530*/  LDG.E.U8 R96, desc[UR38][R106.64+0x9] ;  /* 0x000009266a607981 */ /* 0x000f64000c1e1100 */
[----:B-----5:R-:W-:-:S05]  /*2540*/  PRMT R56, R96, 0x8880, RZ ;  /* 0x0000888060387816 */ /* 0x020fca00000000ff */
[----:B------:R-:W-:-:S07]  /*2550*/  IMAD R19, R56, R89, RZ ;  /* 0x0000005938137224 */ /* 0x000fce00078e02ff */
.L_x_45:
[----:B------:R-:W-:Y:S05]  /*2560*/  BSYNC B1 ;  /* 0x0000000000017941 */ /* 0x000fea0003800000 */
.L_x_44:
[----:B------:R-:W-:Y:S01]  /*2570*/  @!P4 IMAD R63, R63, R88, R19 ;  /* 0x000000583f3fc224 */ /* 0x000fe200078e0213 */
[----:B------:R-:W-:Y:S04]  /*2580*/  BSSY B1, `(.L_x_46) ;  /* 0x0000006000017945 */ /* 0x000fe80003800000 */
[----:B------:R0:W-:Y:S01]  /*2590*/  @!P4 STG.E.U8 desc[UR38][R4.64+0x9], R63 ;  /* 0x0000093f0400c986 */ /* 0x0001e2000c101126 */
[----:B------:R-:W-:Y:S05]  /*25a0*/  @P3 BRA `(.L_x_47) ;  /* 0x00000000000c3947 */ /* 0x000fea0003800000 */
[----:B------:R-:W5:Y:S02]  /*25b0*/  LDG.E.U8 R96, desc[UR38][R102.64+0x10] ;  /* 0x0000102666607981 */ /* 0x000f64000c1e1100 */
[----:B-----5:R-:W-:-:S05]  /*25c0*/  PRMT R56, R96, 0x8880, RZ ;  /* 0x0000888060387816 */ /* 0x020fca00000000ff */
[----:B------:R-:W-:-:S07]  /*25d0*/  IMAD R19, R56, R89, RZ ;  /* 0x0000005938137224 */ /* 0x000fce00078e02ff */
.L_x_47:
[----:B------:R-:W-:Y:S05]  /*25e0*/  BSYNC B1 ;  /* 0x0000000000017941 */ /* 0x000fea0003800000 */
.L_x_46:
[----:B--2---:R-:W-:Y:S01]  /*25f0*/  @!P3 IMAD R57, R64, R88, R19 ;  /* 0x000000584039b224 */ /* 0x004fe200078e0213 */
[----:B------:R-:W-:Y:S04]  /*2600*/  BSSY B1, `(.L_x_48) ;  /* 0x0000006000017945 */ /* 0x000fe80003800000 */
[----:B------:R2:W-:Y:S01]  /*2610*/  @!P3 STG.E.U8 desc[UR38][R14.64+0x10], R57 ;  /* 0x000010390e00b986 */ /* 0x0005e2000c101126 */
[----:B------:R-:W-:Y:S05]  /*2620*/  @P5 BRA `(.L_x_49) ;  /* 0x00000000000c5947 */ /* 0x000fea0003800000 */
[----:B------:R-:W5:Y:S02]  /*2630*/  LDG.E.U8 R96, desc[UR38][R102.64+0x11] ;  /* 0x0000112666607981 */ /* 0x000f64000c1e1100 */
[----:B-----5:R-:W-:-:S05]  /*2640*/  PRMT R56, R96, 0x8880, RZ ;  /* 0x0000888060387816 */ /* 0x020fca00000000ff */
[----:B------:R-:W-:-:S07]  /*2650*/  IMAD R19, R56, R89, RZ ;  /* 0x0000005938137224 */ /* 0x000fce00078e02ff */
.L_x_49:
[----:B------:R-:W-:Y:S05]  /*2660*/  BSYNC B1 ;  /* 0x0000000000017941 */ /* 0x000fea0003800000 */
.L_x_48:
[----:B------:R-:W-:Y:S01]  /*2670*/  @!P5 IMAD R65, R65, R88, R19 ;  /* 0x000000584141d224 */ /* 0x000fe200078e0213 */
[----:B------:R-:W-:Y:S04]  /*2680*/  BSSY B1, `(.L_x_50) ;  /* 0x0000006000017945 */ /* 0x000fe80003800000 */
[----:B------:R0:W-:Y:S01]  /*2690*/  @!P5 STG.E.U8 desc[UR38][R14.64+0x11], R65 ;  /* 0x000011410e00d986 */ /* 0x0001e2000c101126 */
[----:B------:R-:W-:Y:S05]  /*26a0*/  @P2 BRA `(.L_x_51) ;  /* 0x00000000000c2947 */ /* 0x000fea0003800000 */
[----:B------:R-:W5:Y:S02]  /*26b0*/  LDG.E.U8 R96, desc[UR38][R106.64+0x10] ;  /* 0x000010266a607981 */ /* 0x000f64000c1e1100 */
[----:B-----5:R-:W-:-:S05]  /*26c0*/  PRMT R56, R96, 0x8880, RZ ;  /* 0x0000888060387816 */ /* 0x020fca00000000ff */
[----:B------:R-:W-:-:S07]  /*26d0*/  IMAD R19, R56, R89, RZ ;  /* 0x0000005938137224 */ /* 0x000fce00078e02ff */
.L_x_51:
[----:B------:R-:W-:Y:S05]  /*26e0*/  BSYNC B1 ;  /* 0x0000000000017941 */ /* 0x000fea0003800000 */
.L_x_50:
        /* <DEDUP_REMOVED lines=11> */
.L_x_53:
[----:B------:R-:W-:Y:S05]  /*27a0*/  BSYNC B1 ;  /* 0x0000000000017941 */ /* 0x000fea0003800000 */
.L_x_52:
[----:B------:R-:W-:Y:S01]  /*27b0*/  @!P4 IMAD R67, R67, R88, R19 ;  /* 0x000000584343c224 */ /* 0x000fe200078e0213 */
[----:B------:R-:W-:Y:S04]  /*27c0*/  BSSY B1, `(.L_x_54) ;  /* 0x0000006000017945 */ /* 0x000fe80003800000 */
[----:B------:R0:W-:Y:S01]  /*27d0*/  @!P4 STG.E.U8 desc[UR38][R4.64+0x11], R67 ;  /* 0x000011430400c986 */ /* 0x0001e2000c101126 */
[----:B------:R-:W-:Y:S05]  /*27e0*/  @P3 BRA `(.L_x_55) ;  /* 0x00000000000c3947 */ /* 0x000fea0003800000 */
[----:B------:R-:W5:Y:S02]  /*27f0*/  LDG.E.U8 R96, desc[UR38][R102.64+0x18] ;  /* 0x0000182666607981 */ /* 0x000f64000c1e1100 */
[----:B-----5:R-:W-:-:S05]  /*2800*/  PRMT R56, R96, 0x8880, RZ ;  /* 0x0000888060387816 */ /* 0x020fca00000000ff */
[----:B------:R-:W-:-:S07]  /*2810*/  IMAD R19, R56, R89, RZ ;  /* 0x0000005938137224 */ /* 0x000fce00078e02ff */
.L_x_55:
[----:B------:R-:W-:Y:S05]  /*2820*/  BSYNC B1 ;  /* 0x0000000000017941 */ /* 0x000fea0003800000 */
.L_x_54:
[----:B--2---:R-:W-:Y:S01]  /*2830*/  @!P3 IMAD R57, R68, R88, R19 ;  /* 0x000000584439b224 */ /* 0x004fe200078e0213 */
[----:B------:R-:W-:Y:S04]  /*2840*/  BSSY B1, `(.L_x_56) ;  /* 0x0000006000017945 */ /* 0x000fe80003800000 */
[----:B------:R2:W-:Y:S01]  /*2850*/  @!P3 STG.E.U8 desc[UR38][R14.64+0x18], R57 ;  /* 0x000018390e00b986 */ /* 0x0005e2000c101126 */
[----:B------:R-:W-:Y:S05]  /*2860*/  @P5 BRA `(.L_x_57) ;  /* 0x00000000000c5947 */ /* 0x000fea0003800000 */
[----:B------:R-:W5:Y:S02]  /*2870*/  LDG.E.U8 R96, desc[UR38][R102.64+0x19] ;  /* 0x0000192666607981 */ /* 0x000f64000c1e1100 */
[----:B-----5:R-:W-:-:S05]  /*2880*/  PRMT R56, R96, 0x8880, RZ ;  /* 0x0000888060387816 */ /* 0x020fca00000000ff */
[----:B------:R-:W-:-:S07]  /*2890*/  IMAD R19, R56, R89, RZ ;  /* 0x0000005938137224 */ /* 0x000fce00078e02ff */
.L_x_57:
[----:B------:R-:W-:Y:S05]  /*28a0*/  BSYNC B1 ;  /* 0x0000000000017941 */ /* 0x000fea0003800000 */
.L_x_56:
[----:B------:R-:W-:Y:S01]  /*28b0*/  @!P5 IMAD R69, R69, R88, R19 ;  /* 0x000000584545d224 */ /* 0x000fe200078e0213 */
[----:B------:R-:W-:Y:S04]  /*28c0*/  BSSY B1, `(.L_x_58) ;  /* 0x0000006000017945 */ /* 0x000fe80003800000 */
[----:B------:R0:W-:Y:S01]  /*28d0*/  @!P5 STG.E.U8 desc[UR38][R14.64+0x19], R69 ;  /* 0x000019450e00d986 */ /* 0x0001e2000c101126 */
[----:B------:R-:W-:Y:S05]  /*28e0*/  @P2 BRA `(.L_x_59) ;  /* 0x00000000000c2947 */ /* 0x000fea0003800000 */
[----:B------:R-:W5:Y:S02]  /*28f0*/  LDG.E.U8 R96, desc[UR38][R106.64+0x18] ;  /* 0x000018266a607981 */ /* 0x000f64000c1e1100 */
[----:B-----5:R-:W-:-:S05]  /*2900*/  PRMT R56, R96, 0x8880, RZ ;  /* 0x0000888060387816 */ /* 0x020fca00000000ff */
[----:B------:R-:W-:-:S07]  /*2910*/  IMAD R19, R56, R89, RZ ;  /* 0x0000005938137224 */ /* 0x000fce00078e02ff */
.L_x_59:
[----:B------:R-:W-:Y:S05]  /*2920*/  BSYNC B1 ;  /* 0x0000000000017941 */ /* 0x000fea0003800000 */
.L_x_58:
        /* <DEDUP_REMOVED lines=11> */
.L_x_61:
[----:B------:R-:W-:Y:S05]  /*29e0*/  BSYNC B1 ;  /* 0x0000000000017941 */ /* 0x000fea0003800000 */
.L_x_60:
[----:B------:R-:W-:Y:S01]  /*29f0*/  @!P4 IMAD R71, R71, R88, R19 ;  /* 0x000000584747c224 */ /* 0x000fe200078e0213 */
[----:B------:R-:W-:Y:S04]  /*2a00*/  BSSY B1, `(.L_x_62) ;  /* 0x0000006000017945 */ /* 0x000fe80003800000 */
[----:B------:R0:W-:Y:S01]  /*2a10*/  @!P4 STG.E.U8 desc[UR38][R4.64+0x19], R71 ;  /* 0x000019470400c986 */ /* 0x0001e2000c101126 */
[----:B------:R-:W-:Y:S05]  /*2a20*/  @P3 BRA `(.L_x_63) ;  /* 0x00000000000c3947 */ /* 0x000fea0003800000 */
[----:B------:R-:W5:Y:S02]  /*2a30*/  LDG.E.U8 R96, desc[UR38][R102.64+0x20] ;  /* 0x0000202666607981 */ /* 0x000f64000c1e1100 */
[----:B-----5:R-:W-:-:S05]  /*2a40*/  PRMT R56, R96, 0x8880, RZ ;  /* 0x0000888060387816 */ /* 0x020fca00000000ff */
[----:B------:R-:W-:-:S07]  /*2a50*/  IMAD R19, R56, R89, RZ ;  /* 0x0000005938137224 */ /* 0x000fce00078e02ff */
.L_x_63:
[----:B------:R-:W-:Y:S05]  /*2a60*/  BSYNC B1 ;  /* 0x0000000000017941 */ /* 0x000fea0003800000 */
.L_x_62:
[----:B--2---:R-:W-:Y:S01]  /*2a70*/  @!P3 IMAD R57, R72, R88, R19 ;  /* 0x000000584839b224 */ /* 0x004fe200078e0213 */
[----:B------:R-:W-:Y:S04]  /*2a80*/  BSSY B1, `(.L_x_64) ;  /* 0x0000006000017945 */ /* 0x000fe80003800000 */
[----:B------:R2:W-:Y:S01]  /*2a90*/  @!P3 STG.E.U8 desc[UR38][R14.64+0x20], R57 ;  /* 0x000020390e00b986 */ /* 0x0005e2000c101126 */
[----:B------:R-:W-:Y:S05]  /*2aa0*/  @P5 BRA `(.L_x_65) ;  /* 0x00000000000c5947 */ /* 0x000fea0003800000 */
[----:B------:R-:W5:Y:S02]  /*2ab0*/  LDG.E.U8 R96, desc[UR38][R102.64+0x21] ;  /* 0x0000212666607981 */ /* 0x000f64000c1e1100 */
[----:B-----5:R-:W-:-:S05]  /*2ac0*/  PRMT R56, R96, 0x8880, RZ ;  /* 0x0000888060387816 */ /* 0x020fca00000000ff */
[----:B------:R-:W-:-:S07]  /*2ad0*/  IMAD R19, R56, R89, RZ ;  /* 0x0000005938137224 */ /* 0x000fce00078e02ff */
.L_x_65:
[----:B------:R-:W-:Y:S05]  /*2ae0*/  BSYNC B1 ;  /* 0x0000000000017941 */ /* 0x000fea0003800000 */
.L_x_64:
[----:B------:R-:W-:Y:S01]  /*2af0*/  @!P5 IMAD R73, R73, R88, R19 ;  /* 0x000000584949d224 */ /* 0x000fe200078e0213 */
[----:B------:R-:W-:Y:S04]  /*2b00*/  BSSY B1, `(.L_x_66) ;  /* 0x0000006000017945 */ /* 0x000fe80003800000 */
[----:B------:R0:W-:Y:S01]  /*2b10*/  @!P5 STG.E.U8 desc[UR38][R14.64+0x21], R73 ;  /* 0x000021490e00d986 */ /* 0x0001e2000c101126 */
[----:B------:R-:W-:Y:S05]  /*2b20*/  @P2 BRA `(.L_x_67) ;  /* 0x00000000000c2947 */ /* 0x000fea0003800000 */
[----:B------:R-:W5:Y:S02]  /*2b30*/  LDG.E.U8 R96, desc[UR38][R106.64+0x20] ;  /* 0x000020266a607981 */ /* 0x000f64000c1e1100 */
[----:B-----5:R-:W-:-:S05]  /*2b40*/  PRMT R56, R96, 0x8880, RZ ;  /* 0x0000888060387816 */ /* 0x020fca00000000ff */
[----:B------:R-:W-:-:S07]  /*2b50*/  IMAD R19, R56, R89, RZ ;  /* 0x0000005938137224 */ /* 0x000fce00078e02ff */
.L_x_67:
[----:B------:R-:W-:Y:S05]  /*2b60*/  BSYNC B1 ;  /* 0x0000000000017941 */ /* 0x000fea0003800000 */
.L_x_66:
        /* <DEDUP_REMOVED lines=11> */
.L_x_69:
[----:B------:R-:W-:Y:S05]  /*2c20*/  BSYNC B1 ;  /* 0x0000000000017941 */ /* 0x000fea0003800000 */
.L_x_68:
[----:B------:R-:W-:Y:S01]  /*2c30*/  @!P4 IMAD R75, R75, R88, R19 ;  /* 0x000000584b4bc224 */ /* 0x000fe200078e0213 */
[----:B------:R-:W-:Y:S04]  /*2c40*/  BSSY B1, `(.L_x_70) ;  /* 0x0000006000017945 */ /* 0x000fe80003800000 */
[----:B------:R0:W-:Y:S01]  /*2c50*/  @!P4 STG.E.U8 desc[UR38][R4.64+0x21], R75 ;  /* 0x0000214b0400c986 */ /* 0x0001e2000c101126 */
[----:B------:R-:W-:Y:S05]  /*2c60*/  @P3 BRA `(.L_x_71) ;  /* 0x00000000000c3947 */ /* 0x000fea0003800000 */
[----:B------:R-:W5:Y:S02]  /*2c70*/  LDG.E.U8 R96, desc[UR38][R102.64+0x28] ;  /* 0x0000282666607981 */ /* 0x000f64000c1e1100 */
[----:B-----5:R-:W-:-:S05]  /*2c80*/  PRMT R56, R96, 0x8880, RZ ;  /* 0x0000888060387816 */ /* 0x020fca00000000ff */
[----:B------:R-:W-:-:S07]  /*2c90*/  IMAD R19, R56, R89, RZ ;  /* 0x0000005938137224 */ /* 0x000fce00078e02ff */
.L_x_71:
[----:B------:R-:W-:Y:S05]  /*2ca0*/  BSYNC B1 ;  /* 0x0000000000017941 */ /* 0x000fea0003800000 */
.L_x_70:
[----:B--2---:R-:W-:Y:S01]  /*2cb0*/  @!P3 IMAD R57, R76, R88, R19 ;  /* 0x000000584c39b224 */ /* 0x004fe200078e0213 */
[----:B------:R-:W-:Y:S04]  /*2cc0*/  BSSY B1, `(.L_x_72) ;  /* 0x0000006000017945 */ /* 0x000fe80003800000 */
[----:B------:R2:W-:Y:S01]  /*2cd0*/  @!P3 STG.E.U8 desc[UR38][R14.64+0x28], R57 ;  /* 0x000028390e00b986 */ /* 0x0005e2000c101126 */
[----:B------:R-:W-:Y:S05]  /*2ce0*/  @P5 BRA `(.L_x_73) ;  /* 0x00000000000c5947 */ /* 0x000fea0003800000 */
[----:B------:R-:W5:Y:S02]  /*2cf0*/  LDG.E.U8 R96, desc[UR38][R102.64+0x29] ;  /* 0x0000292666607981 */ /* 0x000f64000c1e1100 */
[----:B-----5:R-:W-:-:S05]  /*2d00*/  PRMT R56, R96, 0x8880, RZ ;  /* 0x0000888060387816 */ /* 0x020fca00000000ff */
[----:B------:R-:W-:-:S07]  /*2d10*/  IMAD R19, R56, R89, RZ ;  /* 0x0000005938137224 */ /* 0x000fce00078e02ff */
.L_x_73:
[----:B------:R-:W-:Y:S05]  /*2d20*/  BSYNC B1 ;  /* 0x0000000000017941 */ /* 0x000fea0003800000 */
.L_x_72:
[----:B------:R-:W-:Y:S01]  /*2d30*/  @!P5 IMAD R77, R77, R88, R19 ;  /* 0x000000584d4dd224 */ /* 0x000fe200078e0213 */
[----:B------:R-:W-:Y:S04]  /*2d40*/  BSSY B1, `(.L_x_74) ;  /* 0x0000006000017945 */ /* 0x000fe80003800000 */
[----:B------:R0:W-:Y:S01]  /*2d50*/  @!P5 STG.E.U8 desc[UR38][R14.64+0x29], R77 ;  /* 0x0000294d0e00d986 */ /* 0x0001e2000c101126 */
[----:B------:R-:W-:Y:S05]  /*2d60*/  @P2 BRA `(.L_x_75) ;  /* 0x00000000000c2947 */ /* 0x000fea0003800000 */
[----:B------:R-:W5:Y:S02]  /*2d70*/  LDG.E.U8 R96, desc[UR38][R106.64+0x28] ;  /* 0x000028266a607981 */ /* 0x000f64000c1e1100 */
[----:B-----5:R-:W-:-:S05]  /*2d80*/  PRMT R56, R96, 0x8880, RZ ;  /* 0x0000888060387816 */ /* 0x020fca00000000ff */
[----:B------:R-:W-:-:S07]  /*2d90*/  IMAD R19, R56, R89, RZ ;  /* 0x0000005938137224 */ /* 0x000fce00078e02ff */
.L_x_75:
[----:B------:R-:W-:Y:S05]  /*2da0*/  BSYNC B1 ;  /* 0x0000000000017941 */ /* 0x000fea0003800000 */
.L_x_74:
        /* <DEDUP_REMOVED lines=11> */
.L_x_77:
[----:B------:R-:W-:Y:S05]  /*2e60*/  BSYNC B1 ;  /* 0x0000000000017941 */ /* 0x000fea0003800000 */
.L_x_76:
[----:B------:R-:W-:Y:S01]  /*2e70*/  @!P4 IMAD R79, R79, R88, R19 ;  /* 0x000000584f4fc224 */ /* 0x000fe200078e0213 */
[----:B------:R-:W-:Y:S04]  /*2e80*/  BSSY B1, `(.L_x_78) ;  /* 0x0000006000017945 */ /* 0x000fe80003800000 */
[----:B------:R0:W-:Y:S01]  /*2e90*/  @!P4 STG.E.U8 desc[UR38][R4.64+0x29], R79 ;  /* 0x0000294f0400c986 */ /* 0x0001e2000c101126 */
[----:B------:R-:W-:Y:S05]  /*2ea0*/  @P3 BRA `(.L_x_79) ;  /* 0x00000000000c3947 */ /* 0x000fea0003800000 */
[----:B------:R-:W5:Y:S02]  /*2eb0*/  LDG.E.U8 R96, desc[UR38][R102.64+0x30] ;  /* 0x0000302666607981 */ /* 0x000f64000c1e1100 */
[----:B-----5:R-:W-:-:S05]  /*2ec0*/  PRMT R56, R96, 0x8880, RZ ;  /* 0x0000888060387816 */ /* 0x020fca00000000ff */
[----:B------:R-:W-:-:S07]  /*2ed0*/  IMAD R19, R56, R89, RZ ;  /* 0x0000005938137224 */ /* 0x000fce00078e02ff */
.L_x_79:
[----:B------:R-:W-:Y:S05]  /*2ee0*/  BSYNC B1 ;  /* 0x0000000000017941 */ /* 0x000fea0003800000 */
.L_x_78:
[----:B--2---:R-:W-:Y:S01]  /*2ef0*/  @!P3 IMAD R57, R80, R88, R19 ;  /* 0x000000585039b224 */ /* 0x004fe200078e0213 */
[----:B------:R-:W-:Y:S04]  /*2f00*/  BSSY B1, `(.L_x_80) ;  /* 0x0000006000017945 */ /* 0x000fe80003800000 */
[----:B------:R2:W-:Y:S01]  /*2f10*/  @!P3 STG.E.U8 desc[UR38][R14.64+0x30], R57 ;  /* 0x000030390e00b986 */ /* 0x0005e2000c101126 */
[----:B------:R-:W-:Y:S05]  /*2f20*/  @P5 BRA `(.L_x_81) ;  /* 0x00000000000c5947 */ /* 0x000fea0003800000 */
[----:B------:R-:W5:Y:S02]  /*2f30*/  LDG.E.U8 R96, desc[UR38][R102.64+0x31] ;  /* 0x0000312666607981 */ /* 0x000f64000c1e1100 */
[----:B-----5:R-:W-:-:S05]  /*2f40*/  PRMT R56, R96, 0x8880, RZ ;  /* 0x0000888060387816 */ /* 0x020fca00000000ff */
[----:B------:R-:W-:-:S07]  /*2f50*/  IMAD R19, R56, R89, RZ ;  /* 0x0000005938137224 */ /* 0x000fce00078e02ff */
.L_x_81:
[----:B------:R-:W-:Y:S05]  /*2f60*/  BSYNC B1 ;  /* 0x0000000000017941 */ /* 0x000fea0003800000 */
.L_x_80:
[----:B------:R-:W-:Y:S01]  /*2f70*/  @!P5 IMAD R81, R81, R88, R19 ;  /* 0x000000585151d224 */ /* 0x000fe200078e0213 */
[----:B------:R-:W-:Y:S04]  /*2f80*/  BSSY B1, `(.L_x_82) ;  /* 0x0000006000017945 */ /* 0x000fe80003800000 */
[----:B------:R0:W-:Y:S01]  /*2f90*/  @!P5 STG.E.U8 desc[UR38][R14.64+0x31], R81 ;  /* 0x000031510e00d986 */ /* 0x0001e2000c101126 */
[----:B------:R-:W-:Y:S05]  /*2fa0*/  @P2 BRA `(.L_x_83) ;  /* 0x00000000000c2947 */ /* 0x000fea0003800000 */
[----:B------:R-:W5:Y:S02]  /*2fb0*/  LDG.E.U8 R96, desc[UR38][R106.64+0x30] ;  /* 0x000030266a607981 */ /* 0x000f64000c1e1100 */
[----:B-----5:R-:W-:-:S05]  /*2fc0*/  PRMT R56, R96, 0x8880, RZ ;  /* 0x0000888060387816 */ /* 0x020fca00000000ff */
[----:B------:R-:W-:-:S07]  /*2fd0*/  IMAD R19, R56, R89, RZ ;  /* 0x0000005938137224 */ /* 0x000fce00078e02ff */
.L_x_83:
[----:B------:R-:W-:Y:S05]  /*2fe0*/  BSYNC B1 ;  /* 0x0000000000017941 */ /* 0x000fea0003800000 */
.L_x_82:
[C---:B------:R-:W-:Y:S01]  /*2ff0*/  ISETP.LT.OR P4, PT, R3.reuse, 0x32, !P1 ;  /* 0x000000320300780c */ /* 0x040fe20004f81670 */
[----:B--2---:R-:W-:Y:S01]  /*3000*/  @!P2 IMAD R57, R82, R88, R19 ;  /* 0x000000585239a224 */ /* 0x004fe200078e0213 */
[----:B------:R-:W-:Y:S01]  /*3010*/  BSSY B1, `(.L_x_84) ;  /* 0x000000b000017945 */ /* 0x000fe20003800000 */
[C---:B------:R-:W-:Y:S02]  /*3020*/  ISETP.LT.OR P3, PT, R3.reuse, 0x39, !P0 ;  /* 0x000000390300780c */ /* 0x040fe40004761670 */
[----:B---3--:R-:W-:Y:S01]  /*3030*/  IADD3 R59, P5, R10, 0x80, RZ ;  /* 0x000000800a3b7810 */ /* 0x008fe20007fbe0ff */
[----:B------:R2:W-:Y:S01]  /*3040*/  @!P2 STG.E.U8 desc[UR38][R4.64+0x30], R57 ;  /* 0x000030390400a986 */ /* 0x0005e2000c101126 */
[C---:B------:R-:W-:Y:S02]  /*3050*/  ISETP.LT.OR P2, PT, R3.reuse, 0x39, !P1 ;  /* 0x000000390300780c */ /* 0x040fe40004f41670 */
[C---:B------:R-:W-:Y:S02]  /*3060*/  ISETP.LT.OR P0, PT, R3.reuse, 0x3a, !P0 ;  /* 0x0000003a0300780c */ /* 0x040fe40004701670 */
[----:B------:R-:W-:-:S02]  /*3070*/  ISETP.LT.OR P1, PT, R3, 0x3a, !P1 ;  /* 0x0000003a0300780c */ /* 0x000fc40004f21670 */
[----:B------:R-:W-:Y:S11]  /*3080*/  @P4 BRA `(.L_x_85) ;  /* 0x00000000000c4947 */ /* 0x000ff60003800000 */
[----:B------:R-:W3:Y:S02]  /*3090*/  LDG.E.U8 R96, desc[UR38][R106.64+0x31] ;  /* 0x000031266a607981 */ /* 0x000ee4000c1e1100 */
[----:B---3--:R-:W-:-:S05]  /*30a0*/  PRMT R56, R96, 0x8880, RZ ;  /* 0x0000888060387816 */ /* 0x008fca00000000ff */
[----:B------:R-:W-:-:S07]  /*30b0*/  IMAD R19, R56, R89, RZ ;  /* 0x0000005938137224 */ /* 0x000fce00078e02ff */
.L_x_85:
[----:B------:R-:W-:Y:S05]  /*30c0*/  BSYNC B1 ;  /* 0x0000000000017941 */ /* 0x000fea0003800000 */
.L_x_84:
[----:B------:R-:W-:Y:S01]  /*30d0*/  @!P4 IMAD R83, R83, R88, R19 ;  /* 0x000000585353c224 */ /* 0x000fe200078e0213 */
[----:B------:R-:W-:Y:S04]  /*30e0*/  BSSY B1, `(.L_x_86) ;  /* 0x0000006000017945 */ /* 0x000fe80003800000 */
[----:B------:R3:W-:Y:S01]  /*30f0*/  @!P4 STG.E.U8 desc[UR38][R4.64+0x31], R83 ;  /* 0x000031530400c986 */ /* 0x0007e2000c101126 */
[----:B------:R-:W-:Y:S05]  /*3100*/  @P3 BRA `(.L_x_87) ;  /* 0x00000000000c3947 */ /* 0x000fea0003800000 */
[----:B------:R-:W5:Y:S02]  /*3110*/  LDG.E.U8 R96, desc[UR38][R102.64+0x38] ;  /* 0x0000382666607981 */ /* 0x000f64000c1e1100 */
[----:B-----5:R-:W-:-:S05]  /*3120*/  PRMT R56, R96, 0x8880, RZ ;  /* 0x0000888060387816 */ /* 0x020fca00000000ff */
[----:B------:R-:W-:-:S07]  /*3130*/  IMAD R19, R56, R89, RZ ;  /* 0x0000005938137224 */ /* 0x000fce00078e02ff */
.L_x_87:
[----:B------:R-:W-:Y:S05]  /*3140*/  BSYNC B1 ;  /* 0x0000000000017941 */ /* 0x000fea0003800000 */
.L_x_86:
[----:B--2---:R-:W-:Y:S01]  /*3150*/  @!P3 IMAD R57, R84, R88, R19 ;  /* 0x000000585439b224 */ /* 0x004fe200078e0213 */
[----:B------:R-:W-:Y:S01]  /*3160*/  BSSY B1, `(.L_x_88) ;  /* 0x0000007000017945 */ /* 0x000fe20003800000 */
[----:B------:R-:W-:-:S03]  /*3170*/  IMAD.X R11, RZ, RZ, R11, P5 ;  /* 0x000000ffff0b7224 */ /* 0x000fc600028e060b */
[----:B------:R2:W-:Y:S01]  /*3180*/  @!P3 STG.E.U8 desc[UR38][R14.64+0x38], R57 ;  /* 0x000038390e00b986 */ /* 0x0005e2000c101126 */
[----:B------:R-:W-:Y:S05]  /*3190*/  @P0 BRA `(.L_x_89) ;  /* 0x00000000000c0947 */ /* 0x000fea0003800000 */
[----:B------:R-:W5:Y:S02]  /*31a0*/  LDG.E.U8 R96, desc[UR38][R102.64+0x39] ;  /* 0x0000392666607981 */ /* 0x000f64000c1e1100 */
[----:B-----5:R-:W-:-:S05]  /*31b0*/  PRMT R10, R96, 0x8880, RZ ;  /* 0x00008880600a7816 */ /* 0x020fca00000000ff */
[----:B------:R-:W-:-:S07]  /*31c0*/  IMAD R19, R10, R89, RZ ;  /* 0x000000590a137224 */ /* 0x000fce00078e02ff */
.L_x_89:
[----:B------:R-:W-:Y:S05]  /*31d0*/  BSYNC B1 ;  /* 0x0000000000017941 */ /* 0x000fea0003800000 */
.L_x_88:
[----:B------:R-:W-:Y:S01]  /*31e0*/  @!P0 IMAD R85, R85, R88, R19 ;  /* 0x0000005855558224 */ /* 0x000fe200078e0213 */
[----:B------:R-:W-:Y:S01]  /*31f0*/  BSSY B1, `(.L_x_90) ;  /* 0x0000007000017945 */ /* 0x000fe20003800000 */
[----:B------:R-:W-:-:S03]  /*3200*/  IMAD R56, R11, R100, RZ ;  /* 0x000000640b387224 */ /* 0x000fc600078e02ff */
[----:B------:R0:W-:Y:S01]  /*3210*/  @!P0 STG.E.U8 desc[UR38][R14.64+0x39], R85 ;  /* 0x000039550e008986 */ /* 0x0001e2000c101126 */
[----:B------:R-:W-:Y:S05]  /*3220*/  @P2 BRA `(.L_x_91) ;  /* 0x00000000000c2947 */ /* 0x000fea0003800000 */
[----:B------:R-:W5:Y:S02]  /*3230*/  LDG.E.U8 R96, desc[UR38][R106.64+0x38] ;  /* 0x000038266a607981 */ /* 0x000f64000c1e1100 */
[----:B-----5:R-:W-:-:S05]  /*3240*/  PRMT R10, R96, 0x8880, RZ ;  /* 0x00008880600a7816 */ /* 0x020fca00000000ff */
[----:B------:R-:W-:-:S07]  /*3250*/  IMAD R19, R10, R89, RZ ;  /* 0x000000590a137224 */ /* 0x000fce00078e02ff */
.L_x_91:
[----:B------:R-:W-:Y:S05]  /*3260*/  BSYNC B1 ;  /* 0x0000000000017941 */ /* 0x000fea0003800000 */
.L_x_90:
[----:B------:R-:W-:Y:S01]  /*3270*/  @!P2 IMAD R11, R86, R88, R19 ;  /* 0x00000058560ba224 */ /* 0x000fe200078e0213 */
[----:B------:R-:W-:Y:S01]  /*3280*/  BSSY B1, `(.L_x_92) ;  /* 0x0000009000017945 */ /* 0x000fe20003800000 */
[C---:B012-4-:R-:W-:Y:S02]  /*3290*/  IMAD R15, R59.reuse, R101, R56 ;  /* 0x000000653b0f7224 */ /* 0x057fe400078e0238 */
[CC--:B------:R-:W-:Y:S01]  /*32a0*/  IMAD.WIDE.U32 R104, R59.reuse, R100.reuse, R104 ;  /* 0x000000643b687225 */ /* 0x0c0fe200078e0068 */
[----:B------:R0:W-:Y:S03]  /*32b0*/  @!P2 STG.E.U8 desc[UR38][R4.64+0x38], R11 ;  /* 0x0000380b0400a986 */ /* 0x0001e6000c101126 */
[----:B------:R-:W-:Y:S01]  /*32c0*/  IMAD.WIDE.U32 R100, R59, R100, R98 ;  /* 0x000000643b647225 */ /* 0x000fe200078e0062 */
[----:B------:R-:W-:Y:S06]  /*32d0*/  @P1 BRA `(.L_x_93) ;  /* 0x00000000000c1947 */ /* 0x000fec0003800000 */
[----:B------:R-:W2:Y:S02]  /*32e0*/  LDG.E.U8 R96, desc[UR38][R106.64+0x39] ;  /* 0x000039266a607981 */ /* 0x000ea4000c1e1100 */
[----:B--2---:R-:W-:-:S05]  /*32f0*/  PRMT R10, R96, 0x8880, RZ ;  /* 0x00008880600a7816 */ /* 0x004fca00000000ff */
[----:B------:R-:W-:-:S07]  /*3300*/  IMAD R19, R10, R89, RZ ;  /* 0x000000590a137224 */ /* 0x000fce00078e02ff */
.L_x_93:
[----:B------:R-:W-:Y:S05]  /*3310*/  BSYNC B1 ;  /* 0x0000000000017941 */ /* 0x000fea0003800000 */
.L_x_92:
[----:B------:R-:W-:Y:S01]  /*3320*/  @!P1 IMAD R87, R87, R88, R19 ;  /* 0x0000005857579224 */ /* 0x000fe200078e0213 */
[----:B------:R-:W-:Y:S01]  /*3330*/  ISETP.GE.AND P2, PT, R97, 0x81, PT ;  /* 0x000000816100780c */ /* 0x000fe20003f46270 */
[----:B------:R-:W-:Y:S01]  /*3340*/  BSSY B1, `(.L_x_94) ;  /* 0x000000c000017945 */ /* 0x000fe20003800000 */
[----:B------:R-:W-:Y:S02]  /*3350*/  IADD3 R10, P5, R100, R12, RZ ;  /* 0x0000000c640a7210 */ /* 0x000fe40007fbe0ff */
[----:B------:R1:W-:Y:S01]  /*3360*/  @!P1 STG.E.U8 desc[UR38][R4.64+0x39], R87 ;  /* 0x0000395704009986 */ /* 0x0003e2000c101126 */
[----:B------:R-:W-:Y:S02]  /*3370*/  ISETP.LT.OR P1, PT, R3, 0x1, !P2 ;  /* 0x000000010300780c */ /* 0x000fe40005721670 */
[----:B0-----:R-:W-:Y:S02]  /*3380*/  IADD3.X R11, R13, R101, R15, P5, !PT ;  /* 0x000000650d0b7210 */ /* 0x001fe40002ffe40f */
[----:B------:R-:W-:-:S02]  /*3390*/  ISETP.GE.AND P0, PT, R97, 0x89, PT ;  /* 0x000000896100780c */ /* 0x000fc40003f06270 */
[----:B------:R-:W-:Y:S02]  /*33a0*/  IADD3 R12, P4, P3, R20, R12, R104 ;  /* 0x0000000c140c7210 */ /* 0x000fe40007b9e068 */
[----:B------:R-:W-:-:S05]  /*33b0*/  ISETP.LT.OR P5, PT, R3, 0x2, !P2 ;  /* 0x000000020300780c */ /* 0x000fca00057a1670 */
[----:B-1----:R-:W-:Y:S08]  /*33c0*/  @P1 BRA `(.L_x_95) ;  /* 0x00000000000c1947 */ /* 0x002ff00003800000 */
[----:B------:R-:W3:Y:S02]  /*33d0*/  LDG.E.U8 R96, desc[UR38][R10.64] ;  /* 0x000000260a607981 */ /* 0x000ee4000c1e1100 */
[----:B---3--:R-:W-:-:S05]  /*33e0*/  PRMT R4, R96, 0x8880, RZ ;  /* 0x0000888060047816 */ /* 0x008fca00000000ff */
[----:B------:R-:W-:-:S07]  /*33f0*/  IMAD R19, R4, R89, RZ ;  /* 0x0000005904137224 */ /* 0x000fce00078e02ff */
.L_x_95:
[----:B------:R-:W-:Y:S05]  /*3400*/  BSYNC B1 ;  /* 0x0000000000017941 */ /* 0x000fea0003800000 */
.L_x_94:
[----:B---3--:R-:W-:Y:S01]  /*3410*/  @!P1 IMAD R5, R24, R88, R19 ;  /* 0x0000005818059224 */ /* 0x008fe200078e0213 */
[----:B------:R-:W-:Y:S01]  /*3420*/  BSSY B1, `(.L_x_96) ;  /* 0x0000007000017945 */ /* 0x000fe20003800000 */
[----:B------:R-:W-:-:S03]  /*3430*/  IMAD.IADD R104, R15, 0x1, R105 ;  /* 0x000000010f687824 */ /* 0x000fc600078e0269 */
[----:B------:R0:W-:Y:S01]  /*3440*/  @!P1 STG.E.U8 desc[UR38][R6.64], R5 ;  /* 0x0000000506009986 */ /* 0x0001e2000c101126 */
[----:B------:R-:W-:Y:S05]  /*3450*/  @P5 BRA `(.L_x_97) ;  /* 0x00000000000c5947 */ /* 0x000fea0003800000 */
[----:B------:R-:W2:Y:S02]  /*3460*/  LDG.E.U8 R96, desc[UR38][R10.64+0x1] ;  /* 0x000001260a607981 */ /* 0x000ea4000c1e1100 */
[----:B--2---:R-:W-:-:S05]  /*3470*/  PRMT R4, R96, 0x8880, RZ ;  /* 0x0000888060047816 */ /* 0x004fca00000000ff */
[----:B------:R-:W-:-:S07]  /*3480*/  IMAD R19, R4, R89, RZ ;  /* 0x0000005904137224 */ /* 0x000fce00078e02ff */
.L_x_97:
[----:B------:R-:W-:Y:S05]  /*3490*/  BSYNC B1 ;  /* 0x0000000000017941 */ /* 0x000fea0003800000 */
.L_x_96:
[----:B------:R-:W-:Y:S01]  /*34a0*/  ISETP.LT.OR P1, PT, R3, 0x1, !P0 ;  /* 0x000000010300780c */ /* 0x000fe20004721670 */
[----:B------:R-:W-:Y:S01]  /*34b0*/  @!P5 IMAD R25, R25, R88, R19 ;  /* 0x000000581919d224 */ /* 0x000fe200078e0213 */
[----:B------:R-:W-:Y:S01]  /*34c0*/  BSSY B1, `(.L_x_98) ;  /* 0x000000a000017945 */ /* 0x000fe20003800000 */
[----:B------:R-:W-:Y:S02]  /*34d0*/  IADD3.X R13, R99, R13, R104, P4, P3 ;  /* 0x0000000d630d7210 */ /* 0x000fe400027e6468 */
[C---:B------:R-:W-:Y:S01]  /*34e0*/  ISETP.LT.OR P4, PT, R3.reuse, 0x2, !P0 ;  /* 0x000000020300780c */ /* 0x040fe20004781670 */
[----:B------:R1:W-:Y:S01]  /*34f0*/  @!P5 STG.E.U8 desc[UR38][R6.64+0x1], R25 ;  /* 0x000001190600d986 */ /* 0x0003e2000c101126 */
[C---:B------:R-:W-:Y:S02]  /*3500*/  ISETP.LT.OR P5, PT, R3.reuse, 0x9, !P2 ;  /* 0x000000090300780c */ /* 0x040fe400057a1670 */
[----:B------:R-:W-:-:S04]  /*3510*/  ISETP.LT.OR P3, PT, R3, 0xa, !P2 ;  /* 0x0000000a0300780c */ /* 0x000fc80005761670 */
[----:B------:R-:W-:Y:S09]  /*3520*/  @P1 BRA `(.L_x_99) ;  /* 0x00000000000c1947 */ /* 0x000ff20003800000 */
[----:B------:R-:W2:Y:S02]  /*3530*/  LDG.E.U8 R96, desc[UR38][R12.64] ;  /* 0x000000260c607981 */ /* 0x000ea4000c1e1100 */
[----:B--2---:R-:W-:-:S05]  /*3540*/  PRMT R4, R96, 0x8880, RZ ;  /* 0x0000888060047816 */ /* 0x004fca00000000ff */
[----:B------:R-:W-:-:S07]  /*3550*/  IMAD R19, R4, R89, RZ ;  /* 0x0000005904137224 */ /* 0x000fce00078e02ff */
.L_x_99:
[----:B------:R-:W-:Y:S05]  /*3560*/  BSYNC B1 ;  /* 0x0000000000017941 */ /* 0x000fea0003800000 */
.L_x_98:
[----:B0-----:R-:W-:Y:S01]  /*3570*/  @!P1 IMAD R5, R26, R88, R19 ;  /* 0x000000581a059224 */ /* 0x001fe200078e0213 */
[----:B------:R-:W-:Y:S04]  /*3580*/  BSSY B1, `(.L_x_100) ;  /* 0x0000006000017945 */ /* 0x000fe80003800000 */
[----:B------:R0:W-:Y:S01]  /*3590*/  @!P1 STG.E.U8 desc[UR38][R8.64], R5 ;  /* 0x0000000508009986 */ /* 0x0001e2000c101126 */
[----:B------:R-:W-:Y:S05]  /*35a0*/  @P4 BRA `(.L_x_101) ;  /* 0x00000000000c4947 */ /* 0x000fea0003800000 */
[----:B------:R-:W2:Y:S02]  /*35b0*/  LDG.E.U8 R96, desc[UR38][R12.64+0x1] ;  /* 0x000001260c607981 */ /* 0x000ea4000c1e1100 */
[----:B--2---:R-:W-:-:S05]  /*35c0*/  PRMT R4, R96, 0x8880, RZ ;  /* 0x0000888060047816 */ /* 0x004fca00000000ff */
[----:B------:R-:W-:-:S07]  /*35d0*/  IMAD R19, R4, R89, RZ ;  /* 0x0000005904137224 */ /* 0x000fce00078e02ff */
.L_x_101:
[----:B------:R-:W-:Y:S05]  /*35e0*/  BSYNC B1 ;  /* 0x0000000000017941 */ /* 0x000fea0003800000 */
.L_x_100:
[----:B------:R-:W-:Y:S01]  /*35f0*/  @!P4 IMAD R27, R27, R88, R19 ;  /* 0x000000581b1bc224 */ /* 0x000fe200078e0213 */
[----:B------:R-:W-:Y:S04]  /*3600*/  BSSY B1, `(.L_x_102) ;  /* 0x0000006000017945 */ /* 0x000fe80003800000 */
[----:B------:R2:W-:Y:S01]  /*3610*/  @!P4 STG.E.U8 desc[UR38][R8.64+0x1], R27 ;  /* 0x0000011b0800c986 */ /* 0x0005e2000c101126 */
[----:B------:R-:W-:Y:S05]  /*3620*/  @P5 BRA `(.L_x_103) ;  /* 0x00000000000c5947 */ /* 0x000fea0003800000 */
[----:B------:R-:W3:Y:S02]  /*3630*/  LDG.E.U8 R96, desc[UR38][R10.64+0x8] ;  /* 0x000008260a607981 */ /* 0x000ee4000c1e1100 */
[----:B---3--:R-:W-:-:S05]  /*3640*/  PRMT R4, R96, 0x8880, RZ ;  /* 0x0000888060047816 */ /* 0x008fca00000000ff */
[----:B------:R-:W-:-:S07]  /*3650*/  IMAD R19, R4, R89, RZ ;  /* 0x0000005904137224 */ /* 0x000fce00078e02ff */
.L_x_103:
[----:B------:R-:W-:Y:S05]  /*3660*/  BSYNC B1 ;  /* 0x0000000000017941 */ /* 0x000fea0003800000 */
.L_x_102:
[----:B0-----:R-:W-:Y:S01]  /*3670*/  @!P5 IMAD R5, R28, R88, R19 ;  /* 0x000000581c05d224 */ /* 0x001fe200078e0213 */
[----:B------:R-:W-:Y:S04]  /*3680*/  BSSY B1, `(.L_x_104) ;  /* 0x0000006000017945 */ /* 0x000fe80003800000 */
[----:B------:R0:W-:Y:S01]  /*3690*/  @!P5 STG.E.U8 desc[UR38][R6.64+0x8], R5 ;  /* 0x000008050600d986 */ /* 0x0001e2000c101126 */
[----:B------:R-:W-:Y:S05]  /*36a0*/  @P3 BRA `(.L_x_105) ;  /* 0x00000000000c3947 */ /* 0x000fea0003800000 */
[----:B------:R-:W3:Y:S02]  /*36b0*/  LDG.E.U8 R96, desc[UR38][R10.64+0x9] ;  /* 0x000009260a607981 */ /* 0x000ee4000c1e1100 */
[----:B---3--:R-:W-:-:S05]  /*36c0*/  PRMT R4, R96, 0x8880, RZ ;  /* 0x0000888060047816 */ /* 0x008fca00000000ff */
[----:B------:R-:W-:-:S07]  /*36d0*/  IMAD R19, R4, R89, RZ ;  /* 0x0000005904137224 */ /* 0x000fce00078e02ff */
.L_x_105:
[----:B------:R-:W-:Y:S05]  /*36e0*/  BSYNC B1 ;  /* 0x0000000000017941 */ /* 0x000fea0003800000 */
.L_x_104:
[----:B------:R-:W-:Y:S01]  /*36f0*/  ISETP.LT.OR P5, PT, R3, 0x9, !P0 ;  /* 0x000000090300780c */ /* 0x000fe200047a1670 */
[----:B------:R-:W-:Y:S01]  /*3700*/  @!P3 IMAD R29, R29, R88, R19 ;  /* 0x000000581d1db224 */ /* 0x000fe200078e0213 */
[----:B------:R-:W-:Y:S01]  /*3710*/  BSSY B1, `(.L_x_106) ;  /* 0x0000009000017945 */ /* 0x000fe20003800000 */
[C---:B------:R-:W-:Y:S02]  /*3720*/  ISETP.LT.OR P4, PT, R3.reuse, 0xa, !P0 ;  /* 0x0000000a0300780c */ /* 0x040fe40004781670 */
[C---:B------:R-:W-:Y:S01]  /*3730*/  ISETP.LT.OR P1, PT, R3.reuse, 0x12, !P2 ;  /* 0x000000120300780c */ /* 0x040fe20005721670 */
[----:B------:R3:W-:Y:S01]  /*3740*/  @!P3 STG.E.U8 desc[UR38][R6.64+0x9], R29 ;  /* 0x0000091d0600b986 */ /* 0x0007e2000c101126 */
[----:B------:R-:W-:-:S06]  /*3750*/  ISETP.LT.OR P3, PT, R3, 0x11, !P2 ;  /* 0x000000110300780c */ /* 0x000fcc0005761670 */
[----:B------:R-:W-:Y:S07]  /*3760*/  @P5 BRA `(.L_x_107) ;  /* 0x00000000000c5947 */ /* 0x000fee0003800000 */
[----:B------:R-:W4:Y:S02]  /*3770*/  LDG.E.U8 R96, desc[UR38][R12.64+0x8] ;  /* 0x000008260c607981 */ /* 0x000f24000c1e1100 */
[----:B----4-:R-:W-:-:S05]  /*3780*/  PRMT R4, R96, 0x8880, RZ ;  /* 0x0000888060047816 */ /* 0x010fca00000000ff */
[----:B------:R-:W-:-:S07]  /*3790*/  IMAD R19, R4, R89, RZ ;  /* 0x0000005904137224 */ /* 0x000fce00078e02ff */
.L_x_107:
[----:B------:R-:W-:Y:S05]  /*37a0*/  BSYNC B1 ;  /* 0x0000000000017941 */ /* 0x000fea0003800000 */
.L_x_106:
[----:B0-----:R-:W-:Y:S01]  /*37b0*/  @!P5 IMAD R5, R30, R88, R19 ;  /* 0x000000581e05d224 */ /* 0x001fe200078e0213 */
[----:B------:R-:W-:Y:S04]  /*37c0*/  BSSY B1, `(.L_x_108) ;  /* 0x0000006000017945 */ /* 0x000fe80003800000 */
[----:B------:R0:W-:Y:S01]  /*37d0*/  @!P5 STG.E.U8 desc[UR38][R8.64+0x8], R5 ;  /* 0x000008050800d986 */ /* 0x0001e2000c101126 */
[----:B------:R-:W-:Y:S05]  /*37e0*/  @P4 BRA `(.L_x_109) ;  /* 0x00000000000c4947 */ /* 0x000fea0003800000 */
[----:B------:R-:W4:Y:S02]  /*37f0*/  LDG.E.U8 R96, desc[UR38][R12.64+0x9] ;  /* 0x000009260c607981 */ /* 0x000f24000c1e1100 */
[----:B----4-:R-:W-:-:S05]  /*3800*/  PRMT R4, R96, 0x8880, RZ ;  /* 0x0000888060047816 */ /* 0x010fca00000000ff */
[----:B------:R-:W-:-:S07]  /*3810*/  IMAD R19, R4, R89, RZ ;  /* 0x0000005904137224 */ /* 0x000fce00078e02ff */
.L_x_109:
[----:B------:R-:W-:Y:S05]  /*3820*/  BSYNC B1 ;  /* 0x0000000000017941 */ /* 0x000fea0003800000 */
.L_x_108:
[----:B------:R-:W-:Y:S01]  /*3830*/  @!P4 IMAD R31, R31, R88, R19 ;  /* 0x000000581f1fc224 */ /* 0x000fe200078e0213 */
[----:B------:R-:W-:Y:S04]  /*3840*/  BSSY B1, `(.L_x_110) ;  /* 0x0000006000017945 */ /* 0x000fe80003800000 */
[----:B------:R4:W-:Y:S01]  /*3850*/  @!P4 STG.E.U8 desc[UR38][R8.64+0x9], R31 ;  /* 0x0000091f0800c986 */ /* 0x0009e2000c101126 */
[----:B------:R-:W-:Y:S05]  /*3860*/  @P3 BRA `(.L_x_111) ;  /* 0x00000000000c3947 */ /* 0x000fea0003800000 */
[----:B------:R-:W5:Y:S02]  /*3870*/  LDG.E.U8 R96, desc[UR38][R10.64+0x10] ;  /* 0x000010260a607981 */ /* 0x000f64000c1e1100 */
[----:B-----5:R-:W-:-:S05]  /*3880*/  PRMT R4, R96, 0x8880, RZ ;  /* 0x0000888060047816 */ /* 0x020fca00000000ff */
[----:B------:R-:W-:-:S07]  /*3890*/  IMAD R19, R4, R89, RZ ;  /* 0x0000005904137224 */ /* 0x000fce00078e02ff */
.L_x_111:
[----:B------:R-:W-:Y:S05]  /*38a0*/  BSYNC B1 ;  /* 0x0000000000017941 */ /* 0x000fea0003800000 */
.L_x_110:
[----:B0-----:R-:W-:Y:S01]  /*38b0*/  @!P3 IMAD R5, R32, R88, R19 ;  /* 0x000000582005b224 */ /* 0x001fe200078e0213 */
[----:B------:R-:W-:Y:S04]  /*38c0*/  BSSY B1, `(.L_x_112) ;  /* 0x0000006000017945 */ /* 0x000fe80003800000 */
[----:B------:R0:W-:Y:S01]  /*38d0*/  @!P3 STG.E.U8 desc[UR38][R6.64+0x10], R5 ;  /* 0x000010050600b986 */ /* 0x0001e2000c101126 */
[----:B------:R-:W-:Y:S05]  /*38e0*/  @P1 BRA `(.L_x_113) ;  /* 0x00000000000c1947 */ /* 0x000fea0003800000 */
[----:B------:R-:W5:Y:S02]  /*38f0*/  LDG.E.U8 R96, desc[UR38][R10.64+0x11] ;  /* 0x000011260a607981 */ /* 0x000f64000c1e1100 */
[----:B-----5:R-:W-:-:S05]  /*3900*/  PRMT R4, R96, 0x8880, RZ ;  /* 0x0000888060047816 */ /* 0x020fca00000000ff */
[----:B------:R-:W-:-:S07]  /*3910*/  IMAD R19, R4, R89, RZ ;  /* 0x0000005904137224 */ /* 0x000fce00078e02ff */
.L_x_113:
[----:B------:R-:W-:Y:S05]  /*3920*/  BSYNC B1 ;  /* 0x0000000000017941 */ /* 0x000fea0003800000 */
.L_x_112:
        /* <DEDUP_REMOVED lines=11> */
.L_x_115:
[----:B------:R-:W-:Y:S05]  /*39e0*/  BSYNC B1 ;  /* 0x0000000000017941 */ /* 0x000fea0003800000 */
.L_x_114:
[----:B0-----:R-:W-:Y:S01]  /*39f0*/  @!P4 IMAD R5, R34, R88, R19 ;  /* 0x000000582205c224 */ /* 0x001fe200078e0213 */
[----:B------:R-:W-:Y:S04]  /*3a00*/  BSSY B1, `(.L_x_116) ;  /* 0x0000006000017945 */ /* 0x000fe80003800000 */
[----:B------:R0:W-:Y:S01]  /*3a10*/  @!P4 STG.E.U8 desc[UR38][R8.64+0x10], R5 ;  /* 0x000010050800c986 */ /* 0x0001e2000c101126 */
[----:B------:R-:W-:Y:S05]  /*3a20*/  @P3 BRA `(.L_x_117) ;  /* 0x00000000000c3947 */ /* 0x000fea0003800000 */
[----:B------:R-:W5:Y:S02]  /*3a30*/  LDG.E.U8 R96, desc[UR38][R12.64+0x11] ;  /* 0x000011260c607981 */ /* 0x000f64000c1e1100 */
[----:B-----5:R-:W-:-:S05]  /*3a40*/  PRMT R4, R96, 0x8880, RZ ;  /* 0x0000888060047816 */ /* 0x020fca00000000ff */
[----:B------:R-:W-:-:S07]  /*3a50*/  IMAD R19, R4, R89, RZ ;  /* 0x0000005904137224 */ /* 0x000fce00078e02ff */
.L_x_117:
[----:B------:R-:W-:Y:S05]  /*3a60*/  BSYNC B1 ;  /* 0x0000000000017941 */ /* 0x000fea0003800000 */
.L_x_116:
[----:B------:R-:W-:Y:S01]  /*3a70*/  @!P3 IMAD R35, R35, R88, R19 ;  /* 0x000000582323b224 */ /* 0x000fe200078e0213 */
[----:B------:R-:W-:Y:S04]  /*3a80*/  BSSY B1, `(.L_x_118) ;  /* 0x0000006000017945 */ /* 0x000fe80003800000 */
[----:B------:R0:W-:Y:S01]  /*3a90*/  @!P3 STG.E.U8 desc[UR38][R8.64+0x11], R35 ;  /* 0x000011230800b986 */ /* 0x0001e2000c101126 */
[----:B------:R-:W-:Y:S05]  /*3aa0*/  @P5 BRA `(.L_x_119) ;  /* 0x00000000000c5947 */ /* 0x000fea0003800000 */
[----:B------:R-:W5:Y:S02]  /*3ab0*/  LDG.E.U8 R96, desc[UR38][R10.64+0x18] ;  /* 0x000018260a607981 */ /* 0x000f64000c1e1100 */
[----:B-----5:R-:W-:-:S05]  /*3ac0*/  PRMT R4, R96, 0x8880, RZ ;  /* 0x0000888060047816 */ /* 0x020fca00000000ff */
[----:B------:R-:W-:-:S07]  /*3ad0*/  IMAD R19, R4, R89, RZ ;  /* 0x0000005904137224 */ /* 0x000fce00078e02ff */
.L_x_119:
[----:B------:R-:W-:Y:S05]  /*3ae0*/  BSYNC B1 ;  /* 0x0000000000017941 */ /* 0x000fea0003800000 */
.L_x_118:
[----:B0-----:R-:W-:Y:S01]  /*3af0*/  @!P5 IMAD R5, R36, R88, R19 ;  /* 0x000000582405d224 */ /* 0x001fe200078e0213 */
[----:B------:R-:W-:Y:S04]  /*3b00*/  BSSY B1, `(.L_x_120) ;  /* 0x0000006000017945 */ /* 0x000fe80003800000 */
[----:B------:R0:W-:Y:S01]  /*3b10*/  @!P5 STG.E.U8 desc[UR38][R6.64+0x18], R5 ;  /* 0x000018050600d986 */ /* 0x0001e2000c101126 */
[----:B------:R-:W-:Y:S05]  /*3b20*/  @P1 BRA `(.L_x_121) ;  /* 0x00000000000c1947 */ /* 0x000fea0003800000 */
[----:B------:R-:W5:Y:S02]  /*3b30*/  LDG.E.U8 R96, desc[UR38][R10.64+0x19] ;  /* 0x000019260a607981 */ /* 0x000f64000c1e1100 */
[----:B-----5:R-:W-:-:S05]  /*3b40*/  PRMT R4, R96, 0x8880, RZ ;  /* 0x0000888060047816 */ /* 0x020fca00000000ff */
[----:B------:R-:W-:-:S07]  /*3b50*/  IMAD R19, R4, R89, RZ ;  /* 0x0000005904137224 */ /* 0x000fce00078e02ff */
.L_x_121:
[----:B------:R-:W-:Y:S05]  /*3b60*/  BSYNC B1 ;  /* 0x0000000000017941 */ /* 0x000fea0003800000 */
.L_x_120:
        /* <DEDUP_REMOVED lines=11> */
.L_x_123:
[----:B------:R-:W-:Y:S05]  /*3c20*/  BSYNC B1 ;  /* 0x0000000000017941 */ /* 0x000fea0003800000 */
.L_x_122:
[----:B0-----:R-:W-:Y:S01]  /*3c30*/  @!P4 IMAD R5, R38, R88, R19 ;  /* 0x000000582605c224 */ /* 0x001fe200078e0213 */
[----:B------:R-:W-:Y:S04]  /*3c40*/  BSSY B1, `(.L_x_124) ;  /* 0x0000006000017945 */ /* 0x000fe80003800000 */
[----:B------:R0:W-:Y:S01]  /*3c50*/  @!P4 STG.E.U8 desc[UR38][R8.64+0x18], R5 ;  /* 0x000018050800c986 */ /* 0x0001e2000c101126 */
[----:B------:R-:W-:Y:S05]  /*3c60*/  @P3 BRA `(.L_x_125) ;  /* 0x00000000000c3947 */ /* 0x000fea0003800000 */
[----:B------:R-:W5:Y:S02]  /*3c70*/  LDG.E.U8 R96, desc[UR38][R12.64+0x19] ;  /* 0x000019260c607981 */ /* 0x000f64000c1e1100 */
[----:B-----5:R-:W-:-:S05]  /*3c80*/  PRMT R4, R96, 0x8880, RZ ;  /* 0x0000888060047816 */ /* 0x020fca00000000ff */
[----:B------:R-:W-:-:S07]  /*3c90*/  IMAD R19, R4, R89, RZ ;  /* 0x0000005904137224 */ /* 0x000fce00078e02ff */
.L_x_125:
[----:B------:R-:W-:Y:S05]  /*3ca0*/  BSYNC B1 ;  /* 0x0000000000017941 */ /* 0x000fea0003800000 */
.L_x_124:
[----:B------:R-:W-:Y:S01]  /*3cb0*/  @!P3 IMAD R39, R39, R88, R19 ;  /* 0x000000582727b224 */ /* 0x000fe200078e0213 */
[----:B------:R-:W-:Y:S04]  /*3cc0*/  BSSY B1, `(.L_x_126) ;  /* 0x0000006000017945 */ /* 0x000fe80003800000 */
[----:B------:R0:W-:Y:S01]  /*3cd0*/  @!P3 STG.E.U8 desc[UR38][R8.64+0x19], R39 ;  /* 0x000019270800b986 */ /* 0x0001e2000c101126 */
[----:B------:R-:W-:Y:S05]  /*3ce0*/  @P5 BRA `(.L_x_127) ;  /* 0x00000000000c5947 */ /* 0x000fea0003800000 */
[----:B------:R-:W5:Y:S02]  /*3cf0*/  LDG.E.U8 R96, desc[UR38][R10.64+0x20] ;  /* 0x000020260a607981 */ /* 0x000f64000c1e1100 */
[----:B-----5:R-:W-:-:S05]  /*3d00*/  PRMT R4, R96, 0x8880, RZ ;  /* 0x0000888060047816 */ /* 0x020fca00000000ff */
[----:B------:R-:W-:-:S07]  /*3d10*/  IMAD R19, R4, R89, RZ ;  /* 0x0000005904137224 */ /* 0x000fce00078e02ff */
.L_x_127:
[----:B------:R-:W-:Y:S05]  /*3d20*/  BSYNC B1 ;  /* 0x0000000000017941 */ /* 0x000fea0003800000 */
.L_x_126:
[----:B0-----:R-:W-:Y:S01]  /*3d30*/  @!P5 IMAD R5, R40, R88, R19 ;  /* 0x000000582805d224 */ /* 0x001fe200078e0213 */
[----:B------:R-:W-:Y:S04]  /*3d40*/  BSSY B1, `(.L_x_128) ;  /* 0x0000006000017945 */ /* 0x000fe80003800000 */
[----:B------:R0:W-:Y:S01]  /*3d50*/  @!P5 STG.E.U8 desc[UR38][R6.64+0x20], R5 ;  /* 0x000020050600d986 */ /* 0x0001e2000c101126 */
[----:B------:R-:W-:Y:S05]  /*3d60*/  @P1 BRA `(.L_x_129) ;  /* 0x00000000000c1947 */ /* 0x000fea0003800000 */
[----:B------:R-:W5:Y:S02]  /*3d70*/  LDG.E.U8 R96, desc[UR38][R10.64+0x21] ;  /* 0x000021260a607981 */ /* 0x000f64000c1e1100 */
[----:B-----5:R-:W-:-:S05]  /*3d80*/  PRMT R4, R96, 0x8880, RZ ;  /* 0x0000888060047816 */ /* 0x020fca00000000ff */
[----:B------:R-:W-:-:S07]  /*3d90*/  IMAD R19, R4, R89, RZ ;  /* 0x0000005904137224 */ /* 0x000fce00078e02ff */
.L_x_129:
[----:B------:R-:W-:Y:S05]  /*3da0*/  BSYNC B1 ;  /* 0x0000000000017941 */ /* 0x000fea0003800000 */
.L_x_128:
        /* <DEDUP_REMOVED lines=11> */
.L_x_131:
[----:B------:R-:W-:Y:S05]  /*3e60*/  BSYNC B1 ;  /* 0x0000000000017941 */ /* 0x000fea0003800000 */
.L_x_130:
[----:B0-----:R-:W-:Y:S01]  /*3e70*/  @!P4 IMAD R5, R42, R88, R19 ;  /* 0x000000582a05c224 */ /* 0x001fe200078e0213 */
[----:B------:R-:W-:Y:S04]  /*3e80*/  BSSY B1, `(.L_x_132) ;  /* 0x0000006000017945 */ /* 0x000fe80003800000 */
[----:B------:R0:W-:Y:S01]  /*3e90*/  @!P4 STG.E.U8 desc[UR38][R8.64+0x20], R5 ;  /* 0x000020050800c986 */ /* 0x0001e2000c101126 */
[----:B------:R-:W-:Y:S05]  /*3ea0*/  @P3 BRA `(.L_x_133) ;  /* 0x00000000000c3947 */ /* 0x000fea0003800000 */
[----:B------:R-:W5:Y:S02]  /*3eb0*/  LDG.E.U8 R96, desc[UR38][R12.64+0x21] ;  /* 0x000021260c607981 */ /* 0x000f64000c1e1100 */
[----:B-----5:R-:W-:-:S05]  /*3ec0*/  PRMT R4, R96, 0x8880, RZ ;  /* 0x0000888060047816 */ /* 0x020fca00000000ff */
[----:B------:R-:W-:-:S07]  /*3ed0*/  IMAD R19, R4, R89, RZ ;  /* 0x0000005904137224 */ /* 0x000fce00078e02ff */
.L_x_133:
[----:B------:R-:W-:Y:S05]  /*3ee0*/  BSYNC B1 ;  /* 0x0000000000017941 */ /* 0x000fea0003800000 */
.L_x_132:
[----:B------:R-:W-:Y:S01]  /*3ef0*/  @!P3 IMAD R43, R43, R88, R19 ;  /* 0x000000582b2bb224 */ /* 0x000fe200078e0213 */
[----:B------:R-:W-:Y:S04]  /*3f00*/  BSSY B1, `(.L_x_134) ;  /* 0x0000006000017945 */ /* 0x000fe80003800000 */
[----:B------:R0:W-:Y:S01]  /*3f10*/  @!P3 STG.E.U8 desc[UR38][R8.64+0x21], R43 ;  /* 0x0000212b0800b986 */ /* 0x0001e2000c101126 */
[----:B------:R-:W-:Y:S05]  /*3f20*/  @P5 BRA `(.L_x_135) ;  /* 0x00000000000c5947 */ /* 0x000fea0003800000 */
[----:B------:R-:W5:Y:S02]  /*3f30*/  LDG.E.U8 R96, desc[UR38][R10.64+0x28] ;  /* 0x000028260a607981 */ /* 0x000f64000c1e1100 */
[----:B-----5:R-:W-:-:S05]  /*3f40*/  PRMT R4, R96, 0x8880, RZ ;  /* 0x0000888060047816 */ /* 0x020fca00000000ff */
[----:B------:R-:W-:-:S07]  /*3f50*/  IMAD R19, R4, R89, RZ ;  /* 0x0000005904137224 */ /* 0x000fce00078e02ff */
.L_x_135:
[----:B------:R-:W-:Y:S05]  /*3f60*/  BSYNC B1 ;  /* 0x0000000000017941 */ /* 0x000fea0003800000 */
.L_x_134:
[----:B0-----:R-:W-:Y:S01]  /*3f70*/  @!P5 IMAD R5, R44, R88, R19 ;  /* 0x000000582c05d224 */ /* 0x001fe200078e0213 */
[----:B------:R-:W-:Y:S04]  /*3f80*/  BSSY B1, `(.L_x_136) ;  /* 0x0000006000017945 */ /* 0x000fe80003800000 */
[----:B------:R0:W-:Y:S01]  /*3f90*/  @!P5 STG.E.U8 desc[UR38][R6.64+0x28], R5 ;  /* 0x000028050600d986 */ /* 0x0001e2000c101126 */
[----:B------:R-:W-:Y:S05]  /*3fa0*/  @P1 BRA `(.L_x_137) ;  /* 0x00000000000c1947 */ /* 0x000fea0003800000 */
[----:B------:R-:W5:Y:S02]  /*3fb0*/  LDG.E.U8 R96, desc[UR38][R10.64+0x29] ;  /* 0x000029260a607981 */ /* 0x000f64000c1e1100 */
[----:B-----5:R-:W-:-:S05]  /*3fc0*/  PRMT R4, R96, 0x8880, RZ ;  /* 0x0000888060047816 */ /* 0x020fca00000000ff */
[----:B------:R-:W-:-:S07]  /*3fd0*/  IMAD R19, R4, R89, RZ ;  /* 0x0000005904137224 */ /* 0x000fce00078e02ff */
.L_x_137:
[----:B------:R-:W-:Y:S05]  /*3fe0*/  BSYNC B1 ;  /* 0x0000000000017941 */ /* 0x000fea0003800000 */
.L_x_136:
        /* <DEDUP_REMOVED lines=11> */
.L_x_139:
[----:B------:R-:W-:Y:S05]  /*40a0*/  BSYNC B1 ;  /* 0x0000000000017941 */ /* 0x000fea0003800000 */
.L_x_138:
[----:B0-----:R-:W-:Y:S01]  /*40b0*/  @!P4 IMAD R5, R46, R88, R19 ;  /* 0x000000582e05c224 */ /* 0x001fe200078e0213 */
[----:B------:R-:W-:Y:S04]  /*40c0*/  BSSY B1, `(.L_x_140) ;  /* 0x0000006000017945 */ /* 0x000fe80003800000 */
[----:B------:R0:W-:Y:S01]  /*40d0*/  @!P4 STG.E.U8 desc[UR38][R8.64+0x28], R5 ;  /* 0x000028050800c986 */ /* 0x0001e2000c101126 */
[----:B------:R-:W-:Y:S05]  /*40e0*/  @P3 BRA `(.L_x_141) ;  /* 0x00000000000c3947 */ /* 0x000fea0003800000 */
[----:B------:R-:W5:Y:S02]  /*40f0*/  LDG.E.U8 R96, desc[UR38][R12.64+0x29] ;  /* 0x000029260c607981 */ /* 0x000f64000c1e1100 */
[----:B-----5:R-:W-:-:S05]  /*4100*/  PRMT R4, R96, 0x8880, RZ ;  /* 0x0000888060047816 */ /* 0x020fca00000000ff */
[----:B------:R-:W-:-:S07]  /*4110*/  IMAD R19, R4, R89, RZ ;  /* 0x0000005904137224 */ /* 0x000fce00078e02ff */
.L_x_141:
[----:B------:R-:W-:Y:S05]  /*4120*/  BSYNC B1 ;  /* 0x0000000000017941 */ /* 0x000fea0003800000 */
.L_x_140:
[----:B------:R-:W-:Y:S01]  /*4130*/  @!P3 IMAD R47, R47, R88, R19 ;  /* 0x000000582f2fb224 */ /* 0x000fe200078e0213 */
[----:B------:R-:W-:Y:S04]  /*4140*/  BSSY B1, `(.L_x_142) ;  /* 0x0000006000017945 */ /* 0x000fe80003800000 */
[----:B------:R0:W-:Y:S01]  /*4150*/  @!P3 STG.E.U8 desc[UR38][R8.64+0x29], R47 ;  /* 0x0000292f0800b986 */ /* 0x0001e2000c101126 */
[----:B------:R-:W-:Y:S05]  /*4160*/  @P5 BRA `(.L_x_143) ;  /* 0x00000000000c5947 */ /* 0x000fea0003800000 */
[----:B------:R-:W5:Y:S02]  /*4170*/  LDG.E.U8 R96, desc[UR38][R10.64+0x30] ;  /* 0x000030260a607981 */ /* 0x000f64000c1e1100 */
[----:B-----5:R-:W-:-:S05]  /*4180*/  PRMT R4, R96, 0x8880, RZ ;  /* 0x0000888060047816 */ /* 0x020fca00000000ff */
[----:B------:R-:W-:-:S07]  /*4190*/  IMAD R19, R4, R89, RZ ;  /* 0x0000005904137224 */ /* 0x000fce00078e02ff */
.L_x_143:
[----:B------:R-:W-:Y:S05]  /*41a0*/  BSYNC B1 ;  /* 0x0000000000017941 */ /* 0x000fea0003800000 */
.L_x_142:
[----:B0-----:R-:W-:Y:S01]  /*41b0*/  @!P5 IMAD R5, R48, R88, R19 ;  /* 0x000000583005d224 */ /* 0x001fe200078e0213 */
[----:B------:R-:W-:Y:S04]  /*41c0*/  BSSY B1, `(.L_x_144) ;  /* 0x0000006000017945 */ /* 0x000fe80003800000 */
[----:B------:R0:W-:Y:S01]  /*41d0*/  @!P5 STG.E.U8 desc[UR38][R6.64+0x30], R5 ;  /* 0x000030050600d986 */ /* 0x0001e2000c101126 */
[----:B------:R-:W-:Y:S05]  /*41e0*/  @P1 BRA `(.L_x_145) ;  /* 0x00000000000c1947 */ /* 0x000fea0003800000 */
[----:B------:R-:W5:Y:S02]  /*41f0*/  LDG.E.U8 R96, desc[UR38][R10.64+0x31] ;  /* 0x000031260a607981 */ /* 0x000f64000c1e1100 */
[----:B-----5:R-:W-:-:S05]  /*4200*/  PRMT R4, R96, 0x8880, RZ ;  /* 0x0000888060047816 */ /* 0x020fca00000000ff */
[----:B------:R-:W-:-:S07]  /*4210*/  IMAD R19, R4, R89, RZ ;  /* 0x0000005904137224 */ /* 0x000fce00078e02ff */
.L_x_145:
[----:B------:R-:W-:Y:S05]  /*4220*/  BSYNC B1 ;  /* 0x0000000000017941 */ /* 0x000fea0003800000 */
.L_x_144:
[----:B------:R-:W-:Y:S01]  /*4230*/  ISETP.LT.OR P4, PT, R3, 0x31, !P0 ;  /* 0x000000310300780c */ /* 0x000fe20004781670 */
[----:B------:R-:W-:Y:S01]  /*4240*/  @!P1 IMAD R49, R49, R88, R19 ;  /* 0x0000005831319224 */ /* 0x000fe200078e0213 */
[----:B------:R-:W-:Y:S01]  /*4250*/  BSSY B1, `(.L_x_146) ;  /* 0x000000a000017945 */ /* 0x000fe20003800000 */
[C---:B------:R-:W-:Y:S02]  /*4260*/  ISETP.LT.OR P3, PT, R3.reuse, 0x32, !P0 ;  /* 0x000000320300780c */ /* 0x040fe40004761670 */
[C---:B------:R-:W-:Y:S01]  /*4270*/  ISETP.LT.OR P5, PT, R3.reuse, 0x39, !P0 ;  /* 0x000000390300780c */ /* 0x040fe200047a1670 */
[----:B------:R0:W-:Y:S01]  /*4280*/  @!P1 STG.E.U8 desc[UR38][R6.64+0x31], R49 ;  /* 0x0000313106009986 */ /* 0x0001e2000c101126 */
[C---:B------:R-:W-:Y:S02]  /*4290*/  ISETP.LT.OR P1, PT, R3.reuse, 0x39, !P2 ;  /* 0x000000390300780c */ /* 0x040fe40005721670 */
[----:B------:R-:W-:-:S04]  /*42a0*/  ISETP.LT.OR P2, PT, R3, 0x3a, !P2 ;  /* 0x0000003a0300780c */ /* 0x000fc80005741670 */
[----:B------:R-:W-:Y:S09]  /*42b0*/  @P4 BRA `(.L_x_147) ;  /* 0x00000000000c4947 */ /* 0x000ff20003800000 */
[----:B------:R-:W5:Y:S02]  /*42c0*/  LDG.E.U8 R96, desc[UR38][R12.64+0x30] ;  /* 0x000030260c607981 */ /* 0x000f64000c1e1100 */
[----:B-----5:R-:W-:-:S05]  /*42d0*/  PRMT R4, R96, 0x8880, RZ ;  /* 0x0000888060047816 */ /* 0x020fca00000000ff */
[----:B------:R-:W-:-:S07]  /*42e0*/  IMAD R19, R4, R89, RZ ;  /* 0x0000005904137224 */ /* 0x000fce00078e02ff */
.L_x_147:
[----:B------:R-:W-:Y:S05]  /*42f0*/  BSYNC B1 ;  /* 0x0000000000017941 */ /* 0x000fea0003800000 */
.L_x_146:
[----:B0-----:R-:W-:Y:S01]  /*4300*/  @!P4 IMAD R5, R50, R88, R19 ;  /* 0x000000583205c224 */ /* 0x001fe200078e0213 */
[----:B------:R-:W-:Y:S04]  /*4310*/  BSSY B1, `(.L_x_148) ;  /* 0x0000006000017945 */ /* 0x000fe80003800000 */
[----:B------:R0:W-:Y:S01]  /*4320*/  @!P4 STG.E.U8 desc[UR38][R8.64+0x30], R5 ;  /* 0x000030050800c986 */ /* 0x0001e2000c101126 */
[----:B------:R-:W-:Y:S05]  /*4330*/  @P3 BRA `(.L_x_149) ;  /* 0x00000000000c3947 */ /* 0x000fea0003800000 */
[----:B------:R-:W5:Y:S02]  /*4340*/  LDG.E.U8 R96, desc[UR38][R12.64+0x31] ;  /* 0x000031260c607981 */ /* 0x000f64000c1e1100 */
[----:B-----5:R-:W-:-:S05]  /*4350*/  PRMT R4, R96, 0x8880, RZ ;  /* 0x0000888060047816 */ /* 0x020fca00000000ff */
[----:B------:R-:W-:-:S07]  /*4360*/  IMAD R19, R4, R89, RZ ;  /* 0x0000005904137224 */ /* 0x000fce00078e02ff */
.L_x_149:
[----:B------:R-:W-:Y:S05]  /*4370*/  BSYNC B1 ;  /* 0x0000000000017941 */ /* 0x000fea0003800000 */
.L_x_148:
[----:B------:R-:W-:Y:S01]  /*4380*/  @!P3 IMAD R51, R51, R88, R19 ;  /* 0x000000583333b224 */ /* 0x000fe200078e0213 */
[----:B------:R-:W-:Y:S04]  /*4390*/  BSSY B1, `(.L_x_150) ;  /* 0x0000006000017945 */ /* 0x000fe80003800000 */
[----:B------:R0:W-:Y:S01]  /*43a0*/  @!P3 STG.E.U8 desc[UR38][R8.64+0x31], R51 ;  /* 0x000031330800b986 */ /* 0x0001e2000c101126 */
[----:B------:R-:W-:Y:S05]  /*43b0*/  @P1 BRA `(.L_x_151) ;  /* 0x00000000000c1947 */ /* 0x000fea0003800000 */
[----:B------:R-:W5:Y:S02]  /*43c0*/  LDG.E.U8 R96, desc[UR38][R10.64+0x38] ;  /* 0x000038260a607981 */ /* 0x000f64000c1e1100 */
[----:B-----5:R-:W-:-:S05]  /*43d0*/  PRMT R4, R96, 0x8880, RZ ;  /* 0x0000888060047816 */ /* 0x020fca00000000ff */
[----:B------:R-:W-:-:S07]  /*43e0*/  IMAD R19, R4, R89, RZ ;  /* 0x0000005904137224 */ /* 0x000fce00078e02ff */
.L_x_151:
[----:B------:R-:W-:Y:S05]  /*43f0*/  BSYNC B1 ;  /* 0x0000000000017941 */ /* 0x000fea0003800000 */
.L_x_150:
[----:B0-----:R-:W-:Y:S01]  /*4400*/  @!P1 IMAD R5, R52, R88, R19 ;  /* 0x0000005834059224 */ /* 0x001fe200078e0213 */
[----:B------:R-:W-:Y:S04]  /*4410*/  BSSY B1, `(.L_x_152) ;  /* 0x0000006000017945 */ /* 0x000fe80003800000 */
[----:B------:R0:W-:Y:S01]  /*4420*/  @!P1 STG.E.U8 desc[UR38][R6.64+0x38], R5 ;  /* 0x0000380506009986 */ /* 0x0001e2000c101126 */
[----:B------:R-:W-:Y:S05]  /*4430*/  @P2 BRA `(.L_x_153) ;  /* 0x00000000000c2947 */ /* 0x000fea0003800000 */
[----:B------:R-:W5:Y:S02]  /*4440*/  LDG.E.U8 R96, desc[UR38][R10.64+0x39] ;  /* 0x000039260a607981 */ /* 0x000f64000c1e1100 */
[----:B-----5:R-:W-:-:S05]  /*4450*/  PRMT R4, R96, 0x8880, RZ ;  /* 0x0000888060047816 */ /* 0x020fca00000000ff */
[----:B------:R-:W-:-:S07]  /*4460*/  IMAD R19, R4, R89, RZ ;  /* 0x0000005904137224 */ /* 0x000fce00078e02ff */
.L_x_153:
[----:B------:R-:W-:Y:S05]  /*4470*/  BSYNC B1 ;  /* 0x0000000000017941 */ /* 0x000fea0003800000 */
.L_x_152:
[----:B------:R-:W-:Y:S01]  /*4480*/  @!P2 IMAD R53, R53, R88, R19 ;  /* 0x000000583535a224 */ /* 0x000fe200078e0213 */
[----:B------:R-:W-:Y:S04]  /*4490*/  BSSY B1, `(.L_x_154) ;  /* 0x0000006000017945 */ /* 0x000fe80003800000 */
[----:B------:R0:W-:Y:S01]  /*44a0*/  @!P2 STG.E.U8 desc[UR38][R6.64+0x39], R53 ;  /* 0x000039350600a986 */ /* 0x0001e2000c101126 */
[----:B------:R-:W-:Y:S05]  /*44b0*/  @P5 BRA `(.L_x_155) ;  /* 0x00000000000c5947 */ /* 0x000fea0003800000 */
[----:B------:R-:W5:Y:S02]  /*44c0*/  LDG.E.U8 R96, desc[UR38][R12.64+0x38] ;  /* 0x000038260c607981 */ /* 0x000f64000c1e1100 */
[----:B-----5:R-:W-:-:S05]  /*44d0*/  PRMT R4, R96, 0x8880, RZ ;  /* 0x0000888060047816 */ /* 0x020fca00000000ff */
[----:B------:R-:W-:-:S07]  /*44e0*/  IMAD R19, R4, R89, RZ ;  /* 0x0000005904137224 */ /* 0x000fce00078e02ff */
.L_x_155:
[----:B------:R-:W-:Y:S05]  /*44f0*/  BSYNC B1 ;  /* 0x0000000000017941 */ /* 0x000fea0003800000 */
.L_x_154:
[----:B0-----:R-:W-:Y:S01]  /*4500*/  @!P5 IMAD R5, R54, R88, R19 ;  /* 0x000000583605d224 */ /* 0x001fe200078e0213 */
[----:B------:R-:W-:Y:S01]  /*4510*/  ISETP.LT.OR P0, PT, R3, 0x3a, !P0 ;  /* 0x0000003a0300780c */ /* 0x000fe20004701670 */
[----:B------:R-:W-:Y:S03]  /*4520*/  BSSY B1, `(.L_x_156) ;  /* 0x0000006000017945 */ /* 0x000fe60003800000 */
[----:B------:R0:W-:Y:S09]  /*4530*/  @!P5 STG.E.U8 desc[UR38][R8.64+0x38], R5 ;  /* 0x000038050800d986 */ /* 0x0001f2000c101126 */
[----:B------:R-:W-:Y:S05]  /*4540*/  @P0 BRA `(.L_x_157) ;  /* 0x00000000000c0947 */ /* 0x000fea0003800000 */
[----:B------:R-:W5:Y:S02]  /*4550*/  LDG.E.U8 R96, desc[UR38][R12.64+0x39] ;  /* 0x000039260c607981 */ /* 0x000f64000c1e1100 */
[----:B-----5:R-:W-:-:S05]  /*4560*/  PRMT R4, R96, 0x8880, RZ ;  /* 0x0000888060047816 */ /* 0x020fca00000000ff */
[----:B------:R-:W-:-:S07]  /*4570*/  IMAD R19, R4, R89, RZ ;  /* 0x0000005904137224 */ /* 0x000fce00078e02ff */
.L_x_157:
[----:B------:R-:W-:Y:S05]  /*4580*/  BSYNC B1 ;  /* 0x0000000000017941 */ /* 0x000fea0003800000 */
.L_x_156:
[----:B------:R-:W-:Y:S01]  /*4590*/  IMAD R19, R55, R88, R19 ;  /* 0x0000005837137224 */ /* 0x000fe200078e0213 */
[----:B------:R-:W-:Y:S06]  /*45a0*/  @P0 BRA `(.L_x_158) ;  /* 0x0000000c00180947 */ /* 0x000fec0003800000 */
[----:B------:R0:W-:Y:S01]  /*45b0*/  STG.E.U8 desc[UR38][R8.64+0x39], R19 ;  /* 0x0000391308007986 */ /* 0x0001e2000c101126 */
[----:B------:R-:W-:Y:S05]  /*45c0*/  BRA `(.L_x_158) ;  /* 0x0000000c00107947 */ /* 0x000fea0003800000 */
.L_x_29:
[C---:B------:R-:W-:Y:S02]  /*45d0*/  ISETP.GE.AND P2, PT, R97.reuse, 0x1, PT ;  /* 0x000000016100780c */ /* 0x040fe40003f46270 */
[----:B------:R-:W-:Y:S02]  /*45e0*/  ISETP.GE.AND P1, PT, R97, 0x9, PT ;  /* 0x000000096100780c */ /* 0x000fe40003f26270 */
[C---:B------:R-:W-:Y:S02]  /*45f0*/  ISETP.LT.OR P4, PT, R3.reuse, 0x1, !P2 ;  /* 0x000000010300780c */ /* 0x040fe40005781670 */
[C---:B------:R-:W-:Y:S02]  /*4600*/  ISETP.LT.OR P5, PT, R3.reuse, 0x2, !P2 ;  /* 0x000000020300780c */ /* 0x040fe400057a1670 */
[C---:B------:R-:W-:Y:S02]  /*4610*/  ISETP.LT.OR P0, PT, R3.reuse, 0x1, !P1 ;  /* 0x000000010300780c */ /* 0x040fe40004f01670 */
[----:B------:R-:W-:-:S07]  /*4620*/  ISETP.LT.OR P3, PT, R3, 0x2, !P1 ;  /* 0x000000020300780c */ /* 0x000fce0004f61670 */
[-C--:B------:R-:W-:Y:S02]  /*4630*/  @!P4 IMAD R11, R56, R88.reuse, RZ ;  /* 0x00000058380bc224 */ /* 0x080fe400078e02ff */
[-C--:B------:R-:W-:Y:S02]  /*4640*/  @!P5 IMAD R57, R57, R88.reuse, RZ ;  /* 0x000000583939d224 */ /* 0x080fe400078e02ff */
[-C--:B------:R-:W-:Y:S01]  /*4650*/  @!P0 IMAD R13, R58, R88.reuse, RZ ;  /* 0x000000583a0d8224 */ /* 0x080fe200078e02ff */
[----:B------:R0:W-:Y:S01]  /*4660*/  @!P4 STG.E.U8 desc[UR38][R14.64], R11 ;  /* 0x0000000b0e00c986 */ /* 0x0001e2000c101126 */
[----:B------:R-:W-:Y:S01]  /*4670*/  ISETP.LT.OR P4, PT, R3, 0x9, !P2 ;  /* 0x000000090300780c */ /* 0x000fe20005781670 */
[----:B------:R-:W-:Y:S02]  /*4680*/  @!P3 IMAD R59, R59, R88, RZ ;  /* 0x000000583b3bb224 */ /* 0x000fe400078e02ff */
[----:B------:R-:W-:Y:S01]  /*4690*/  @!P5 STG.E.U8 desc[UR38][R14.64+0x1], R57 ;  /* 0x000001390e00d986 */ /* 0x000fe2000c101126 */
[----:B------:R-:W-:-:S03]  /*46a0*/  ISETP.LT.OR P5, PT, R3, 0xa, !P2 ;  /* 0x0000000a0300780c */ /* 0x000fc600057a1670 */
[----:B------:R1:W-:Y:S01]  /*46b0*/  @!P0 STG.E.U8 desc[UR38][R4.64], R13 ;  /* 0x0000000d04008986 */ /* 0x0003e2000c101126 */
[----:B------:R-:W-:-:S03]  /*46c0*/  ISETP.LT.OR P0, PT, R3, 0x9, !P1 ;  /* 0x000000090300780c */ /* 0x000fc60004f01670 */
[----:B------:R-:W-:Y:S01]  /*46d0*/  @!P3 STG.E.U8 desc[UR38][R4.64+0x1], R59 ;  /* 0x0000013b0400b986 */ /* 0x000fe2000c101126 */
[----:B------:R-:W-:Y:S01]  /*46e0*/  ISETP.LT.OR P3, PT, R3, 0xa, !P1 ;  /* 0x0000000a0300780c */ /* 0x000fe20004f61670 */
[----:B------:R-:W-:-:S04]  /*46f0*/  @!P4 IMAD R19, R60, R88, RZ ;  /* 0x000000583c13c224 */ /* 0x000fc800078e02ff */
[-C--:B------:R-:W-:Y:S01]  /*4700*/  @!P5 IMAD R61, R61, R88.reuse, RZ ;  /* 0x000000583d3dd224 */ /* 0x080fe200078e02ff */
[----:B------:R2:W-:Y:S01]  /*4710*/  @!P4 STG.E.U8 desc[UR38][R14.64+0x8], R19 ;  /* 0x000008130e00c986 */ /* 0x0005e2000c101126 */
[C---:B------:R-:W-:Y:S02]  /*4720*/  ISETP.LT.OR P4, PT, R3.reuse, 0x11, !P2 ;  /* 0x000000110300780c */ /* 0x040fe40005781670 */
[-C--:B0-----:R-:W-:Y:S01]  /*4730*/  @!P0 IMAD R11, R62, R88.reuse, RZ ;  /* 0x000000583e0b8224 */ /* 0x081fe200078e02ff */
[----:B------:R-:W-:Y:S01]  /*4740*/  @!P5 STG.E.U8 desc[UR38][R14.64+0x9], R61 ;  /* 0x0000093d0e00d986 */ /* 0x000fe2000c101126 */
[----:B------:R-:W-:Y:S02]  /*4750*/  ISETP.LT.OR P5, PT, R3, 0x12, !P2 ;  /* 0x000000120300780c */ /* 0x000fe400057a1670 */
[----:B------:R-:W-:Y:S01]  /*4760*/  @!P3 IMAD R63, R63, R88, RZ ;  /* 0x000000583f3fb224 */ /* 0x000fe200078e02ff */
[----:B------:R0:W-:Y:S01]  /*4770*/  @!P0 STG.E.U8 desc[UR38][R4.64+0x8], R11 ;  /* 0x0000080b04008986 */ /* 0x0001e2000c101126 */
[----:B------:R-:W-:-:S03]  /*4780*/  ISETP.LT.OR P0, PT, R3, 0x11, !P1 ;  /* 0x000000110300780c */ /* 0x000fc60004f01670 */
[----:B------:R-:W-:Y:S01]  /*4790*/  @!P3 STG.E.U8 desc[UR38][R4.64+0x9], R63 ;  /* 0x0000093f0400b986 */ /* 0x000fe2000c101126 */
[----:B------:R-:W-:Y:S01]  /*47a0*/  ISETP.LT.OR P3, PT, R3, 0x12, !P1 ;  /* 0x000000120300780c */ /* 0x000fe20004f61670 */
[----:B-1----:R-:W-:-:S04]  /*47b0*/  @!P4 IMAD R13, R64, R88, RZ ;  /* 0x00000058400dc224 */ /* 0x002fc800078e02ff */
[-C--:B------:R-:W-:Y:S01]  /*47c0*/  @!P5 IMAD R65, R65, R88.reuse, RZ ;  /* 0x000000584141d224 */ /* 0x080fe200078e02ff */
[----:B------:R1:W-:Y:S01]  /*47d0*/  @!P4 STG.E.U8 desc[UR38][R14.64+0x10], R13 ;  /* 0x0000100d0e00c986 */ /* 0x0003e2000c101126 */
[C---:B------:R-:W-:Y:S02]  /*47e0*/  ISETP.LT.OR P4, PT, R3.reuse, 0x19, !P2 ;  /* 0x000000190300780c */ /* 0x040fe40005781670 */
[-C--:B--2---:R-:W-:Y:S01]  /*47f0*/  @!P0 IMAD R19, R66, R88.reuse, RZ ;  /* 0x0000005842138224 */ /* 0x084fe200078e02ff */
[----:B------:R-:W-:Y:S01]  /*4800*/  @!P5 STG.E.U8 desc[UR38][R14.64+0x11], R65 ;  /* 0x000011410e00d986 */ /* 0x000fe2000c101126 */
[----:B------:R-:W-:Y:S02]  /*4810*/  ISETP.LT.OR P5, PT, R3, 0x1a, !P2 ;  /* 0x0000001a0300780c */ /* 0x000fe400057a1670 */
[----:B------:R-:W-:Y:S01]  /*4820*/  @!P3 IMAD R67, R67, R88, RZ ;  /* 0x000000584343b224 */ /* 0x000fe200078e02ff */
[----:B------:R2:W-:Y:S01]  /*4830*/  @!P0 STG.E.U8 desc[UR38][R4.64+0x10], R19 ;  /* 0x0000101304008986 */ /* 0x0005e2000c101126 */
[----:B------:R-:W-:-:S03]  /*4840*/  ISETP.LT.OR P0, PT, R3, 0x19, !P1 ;  /* 0x000000190300780c */ /* 0x000fc60004f01670 */
[----:B------:R-:W-:Y:S01]  /*4850*/  @!P3 STG.E.U8 desc[UR38][R4.64+0x11], R67 ;  /* 0x000011430400b986 */ /* 0x000fe2000c101126 */
[----:B------:R-:W-:Y:S01]  /*4860*/  ISETP.LT.OR P3, PT, R3, 0x1a, !P1 ;  /* 0x0000001a0300780c */ /* 0x000fe20004f61670 */
[----:B0-----:R-:W-:-:S04]  /*4870*/  @!P4 IMAD R11, R68, R88, RZ ;  /* 0x00000058440bc224 */ /* 0x001fc800078e02ff */
[-C--:B------:R-:W-:Y:S01]  /*4880*/  @!P5 IMAD R69, R69, R88.reuse, RZ ;  /* 0x000000584545d224 */ /* 0x080fe200078e02ff */
[----:B------:R0:W-:Y:S01]  /*4890*/  @!P4 STG.E.U8 desc[UR38][R14.64+0x18], R11 ;  /* 0x0000180b0e00c986 */ /* 0x0001e2000c101126 */
[C---:B------:R-:W-:Y:S02]  /*48a0*/  ISETP.LT.OR P4, PT, R3.reuse, 0x21, !P2 ;  /* 0x000000210300780c */ /* 0x040fe40005781670 */
[-C--:B-1----:R-:W-:Y:S01]  /*48b0*/  @!P0 IMAD R13, R70, R88.reuse, RZ ;  /* 0x00000058460d8224 */ /* 0x082fe200078e02ff */
[----:B------:R-:W-:Y:S01]  /*48c0*/  @!P5 STG.E.U8 desc[UR38][R14.64+0x19], R69 ;  /* 0x000019450e00d986 */ /* 0x000fe2000c101126 */
[----:B------:R-:W-:Y:S02]  /*48d0*/  ISETP.LT.OR P5, PT, R3, 0x22, !P2 ;  /* 0x000000220300780c */ /* 0x000fe400057a1670 */
[----:B------:R-:W-:Y:S01]  /*48e0*/  @!P3 IMAD R71, R71, R88, RZ ;  /* 0x000000584747b224 */ /* 0x000fe200078e02ff */
[----:B------:R1:W-:Y:S01]  /*48f0*/  @!P0 STG.E.U8 desc[UR38][R4.64+0x18], R13 ;  /* 0x0000180d04008986 */ /* 0x0003e2000c101126 */
[----:B------:R-:W-:-:S03]  /*4900*/  ISETP.LT.OR P0, PT, R3, 0x21, !P1 ;  /* 0x000000210300780c */ /* 0x000fc60004f01670 */
[----:B------:R-:W-:Y:S01]  /*4910*/  @!P3 STG.E.U8 desc[UR38][R4.64+0x19], R71 ;  /* 0x000019470400b986 */ /* 0x000fe2000c101126 */
[----:B------:R-:W-:Y:S01]  /*4920*/  ISETP.LT.OR P3, PT, R3, 0x22, !P1 ;  /* 0x000000220300780c */ /* 0x000fe20004f61670 */
[----:B--2---:R-:W-:-:S04]  /*4930*/  @!P4 IMAD R19, R72, R88, RZ ;  /* 0x000000584813c224 */ /* 0x004fc800078e02ff */
        /* <DEDUP_REMOVED lines=32> */
[----:B------:R-:W-:-:S02]  /*4b40*/  ISETP.GE.AND P0, PT, R97, 0x81, PT ;  /* 0x000000816100780c */ /* 0x000fc40003f06270 */
[C---:B------:R-:W-:Y:S01]  /*4b50*/  ISETP.LT.OR P5, PT, R3.reuse, 0x39, !P1 ;  /* 0x000000390300780c */ /* 0x040fe20004fa1670 */
[----:B------:R-:W-:Y:S01]  /*4b60*/  @!P3 STG.E.U8 desc[UR38][R4.64+0x31], R83 ;  /* 0x000031530400b986 */ /* 0x000fe2000c101126 */
[C---:B------:R-:W-:Y:S01]  /*4b70*/  ISETP.LT.OR P1, PT, R3.reuse, 0x3a, !P1 ;  /* 0x0000003a0300780c */ /* 0x040fe20004f21670 */
[----:B--2---:R-:W-:Y:S01]  /*4b80*/  @!P4 IMAD R19, R84, R88, RZ ;  /* 0x000000585413c224 */ /* 0x004fe200078e02ff */
[----:B------:R-:W-:-:S03]  /*4b90*/  ISETP.LT.OR P3, PT, R3, 0x1, !P0 ;  /* 0x000000010300780c */ /* 0x000fc60004761670 */
[----:B------:R-:W-:Y:S01]  /*4ba0*/  @!P2 IMAD R85, R85, R88, RZ ;  /* 0x000000585555a224 */ /* 0x000fe200078e02ff */
[----:B------:R-:W-:Y:S01]  /*4bb0*/  @!P4 STG.E.U8 desc[UR38][R14.64+0x38], R19 ;  /* 0x000038130e00c986 */ /* 0x000fe2000c101126 */
[----:B------:R-:W-:-:S03]  /*4bc0*/  ISETP.LT.OR P4, PT, R3, 0x2, !P0 ;  /* 0x000000020300780c */ /* 0x000fc60004781670 */
[----:B------:R-:W-:Y:S01]  /*4bd0*/  @!P2 STG.E.U8 desc[UR38][R14.64+0x39], R85 ;  /* 0x000039550e00a986 */ /* 0x000fe2000c101126 */
[-C--:B0-----:R-:W-:Y:S01]  /*4be0*/  @!P5 IMAD R11, R86, R88.reuse, RZ ;  /* 0x00000058560bd224 */ /* 0x081fe200078e02ff */
[----:B------:R-:W-:Y:S01]  /*4bf0*/  ISETP.GE.AND P2, PT, R97, 0x89, PT ;  /* 0x000000896100780c */ /* 0x000fe20003f46270 */
[-C--:B------:R-:W-:Y:S02]  /*4c00*/  @!P1 IMAD R87, R87, R88.reuse, RZ ;  /* 0x0000005857579224 */ /* 0x080fe400078e02ff */
[----:B-1----:R-:W-:Y:S01]  /*4c10*/  @!P3 IMAD R13, R24, R88, RZ ;  /* 0x00000058180db224 */ /* 0x002fe200078e02ff */
[----:B------:R0:W-:Y:S01]  /*4c20*/  @!P5 STG.E.U8 desc[UR38][R4.64+0x38], R11 ;  /* 0x0000380b0400d986 */ /* 0x0001e2000c101126 */
[----:B------:R-:W-:-:S03]  /*4c30*/  ISETP.LT.OR P5, PT, R3, 0x1, !P2 ;  /* 0x000000010300780c */ /* 0x000fc600057a1670 */
[----:B------:R-:W-:Y:S01]  /*4c40*/  @!P4 IMAD R25, R25, R88, RZ ;  /* 0x000000581919c224 */ /* 0x000fe200078e02ff */
[----:B------:R1:W-:Y:S01]  /*4c50*/  @!P1 STG.E.U8 desc[UR38][R4.64+0x39], R87 ;  /* 0x0000395704009986 */ /* 0x0003e2000c101126 */
[----:B------:R-:W-:-:S03]  /*4c60*/  ISETP.LT.OR P1, PT, R3, 0x2, !P2 ;  /* 0x000000020300780c */ /* 0x000fc60005721670 */
[----:B------:R-:W-:Y:S01]  /*4c70*/  @!P3 STG.E.U8 desc[UR38][R6.64], R13 ;  /* 0x0000000d0600b986 */ /* 0x000fe2000c101126 */
[----:B------:R-:W-:-:S03]  /*4c80*/  ISETP.LT.OR P3, PT, R3, 0x9, !P0 ;  /* 0x000000090300780c */ /* 0x000fc60004761670 */
[----:B------:R-:W-:Y:S01]  /*4c90*/  @!P4 STG.E.U8 desc[UR38][R6.64+0x1], R25 ;  /* 0x000001190600c986 */ /* 0x000fe2000c101126 */
[----:B------:R-:W-:Y:S01]  /*4ca0*/  ISETP.LT.OR P4, PT, R3, 0xa, !P0 ;  /* 0x0000000a0300780c */ /* 0x000fe20004781670 */
[----:B0-----:R-:W-:-:S04]  /*4cb0*/  @!P5 IMAD R11, R26, R88, RZ ;  /* 0x000000581a0bd224 */ /* 0x001fc800078e02ff */
[-C--:B------:R-:W-:Y:S01]  /*4cc0*/  @!P1 IMAD R27, R27, R88.reuse, RZ ;  /* 0x000000581b1b9224 */ /* 0x080fe200078e02ff */
[----:B------:R0:W-:Y:S01]  /*4cd0*/  @!P5 STG.E.U8 desc[UR38][R8.64], R11 ;  /* 0x0000000b0800d986 */ /* 0x0001e2000c101126 */
[C---:B------:R-:W-:Y:S02]  /*4ce0*/  ISETP.LT.OR P5, PT, R3.reuse, 0x9, !P2 ;  /* 0x000000090300780c */ /* 0x040fe400057a1670 */
[-C--:B------:R-:W-:Y:S01]  /*4cf0*/  @!P3 IMAD R15, R28, R88.reuse, RZ ;  /* 0x000000581c0fb224 */ /* 0x080fe200078e02ff */
[----:B------:R-:W-:Y:S01]  /*4d00*/  @!P1 STG.E.U8 desc[UR38][R8.64+0x1], R27 ;  /* 0x0000011b08009986 */ /* 0x000fe2000c101126 */
[----:B------:R-:W-:Y:S02]  /*4d10*/  ISETP.LT.OR P1, PT, R3, 0xa, !P2 ;  /* 0x0000000a0300780c */ /* 0x000fe40005721670 */
[----:B------:R-:W-:Y:S01]  /*4d20*/  @!P4 IMAD R29, R29, R88, RZ ;  /* 0x000000581d1dc224 */ /* 0x000fe200078e02ff */
[----:B------:R-:W-:Y:S01]  /*4d30*/  @!P3 STG.E.U8 desc[UR38][R6.64+0x8], R15 ;  /* 0x0000080f0600b986 */ /* 0x000fe2000c101126 */
[----:B------:R-:W-:-:S03]  /*4d40*/  ISETP.LT.OR P3, PT, R3, 0x11, !P0 ;  /* 0x000000110300780c */ /* 0x000fc60004761670 */
[----:B------:R-:W-:Y:S01]  /*4d50*/  @!P4 STG.E.U8 desc[UR38][R6.64+0x9], R29 ;  /* 0x0000091d0600c986 */ /* 0x000fe2000c101126 */
[----:B------:R-:W-:Y:S01]  /*4d60*/  ISETP.LT.OR P4, PT, R3, 0x12, !P0 ;  /* 0x000000120300780c */ /* 0x000fe20004781670 */
[----:B-1----:R-:W-:-:S04]  /*4d70*/  @!P5 IMAD R5, R30, R88, RZ ;  /* 0x000000581e05d224 */ /* 0x002fc800078e02ff */
[-C--:B------:R-:W-:Y:S01]  /*4d80*/  @!P1 IMAD R31, R31, R88.reuse, RZ ;  /* 0x000000581f1f9224 */ /* 0x080fe200078e02ff */
[----:B------:R1:W-:Y:S01]  /*4d90*/  @!P5 STG.E.U8 desc[UR38][R8.64+0x8], R5 ;  /* 0x000008050800d986 */ /* 0x0003e2000c101126 */
[C---:B------:R-:W-:Y:S02]  /*4da0*/  ISETP.LT.OR P5, PT, R3.reuse, 0x11, !P2 ;  /* 0x000000110300780c */ /* 0x040fe400057a1670 */
[-C--:B0-----:R-:W-:Y:S01]  /*4db0*/  @!P3 IMAD R11, R32, R88.reuse, RZ ;  /* 0x00000058200bb224 */ /* 0x081fe200078e02ff */
        /* <DEDUP_REMOVED lines=11> */
[-C--:B------:R-:W-:Y:S01]  /*4e70*/  @!P3 IMAD R13, R36, R88.reuse, RZ ;  /* 0x00000058240db224 */ /* 0x080fe200078e02ff */
        /* <DEDUP_REMOVED lines=32> */
[----:B------:R-:W-:-:S04]  /*5080*/  @!P1 IMAD R11, R46, R88, RZ ;  /* 0x000000582e0b9224 */ /* 0x000fc800078e02ff */
[-C--:B------:R-:W-:Y:S01]  /*5090*/  @!P3 IMAD R47, R47, R88.reuse, RZ ;  /* 0x000000582f2fb224 */ /* 0x080fe200078e02ff */
[----:B------:R1:W-:Y:S01]  /*50a0*/  @!P1 STG.E.U8 desc[UR38][R8.64+0x28], R11 ;  /* 0x0000280b08009986 */ /* 0x0003e2000c101126 */
[----:B------:R-:W-:Y:S02]  /*50b0*/  ISETP.LT.OR P1, PT, R3, 0x31, !P2 ;  /* 0x000000310300780c */ /* 0x000fe40005721670 */
[----:B------:R-:W-:Y:S01]  /*50c0*/  @!P4 IMAD R49, R49, R88, RZ ;  /* 0x000000583131c224 */ /* 0x000fe200078e02ff */
[----:B------:R2:W-:Y:S01]  /*50d0*/  @!P3 STG.E.U8 desc[UR38][R8.64+0x29], R47 ;  /* 0x0000292f0800b986 */ /* 0x0005e2000c101126 */
[C---:B------:R-:W-:Y:S02]  /*50e0*/  ISETP.LT.OR P3, PT, R3.reuse, 0x39, !P0 ;  /* 0x000000390300780c */ /* 0x040fe40004761670 */
[C---:B------:R-:W-:Y:S01]  /*50f0*/  ISETP.LT.OR P0, PT, R3.reuse, 0x3a, !P0 ;  /* 0x0000003a0300780c */ /* 0x040fe20004701670 */
[----:B------:R2:W-:Y:S01]  /*5100*/  @!P4 STG.E.U8 desc[UR38][R6.64+0x31], R49 ;  /* 0x000031310600c986 */ /* 0x0005e2000c101126 */
[----:B------:R-:W-:-:S03]  /*5110*/  ISETP.LT.OR P4, PT, R3, 0x32, !P2 ;  /* 0x000000320300780c */ /* 0x000fc60005781670 */
[----:B------:R2:W-:Y:S01]  /*5120*/  @!P5 STG.E.U8 desc[UR38][R6.64+0x30], R13 ;  /* 0x0000300d0600d986 */ /* 0x0005e2000c101126 */
[C---:B------:R-:W-:Y:S02]  /*5130*/  ISETP.LT.OR P5, PT, R3.reuse, 0x39, !P2 ;  /* 0x000000390300780c */ /* 0x040fe400057a1670 */
[----:B------:R-:W-:Y:S01]  /*5140*/  ISETP.LT.OR P2, PT, R3, 0x3a, !P2 ;  /* 0x0000003a0300780c */ /* 0x000fe20005741670 */
[-C--:B------:R-:W-:Y:S02]  /*5150*/  @!P1 IMAD R3, R50, R88.reuse, RZ ;  /* 0x0000005832039224 */ /* 0x080fe400078e02ff */
[-C--:B0-----:R-:W-:Y:S02]  /*5160*/  @!P3 IMAD R5, R52, R88.reuse, RZ ;  /* 0x000000583405b224 */ /* 0x081fe400078e02ff */
[-C--:B------:R-:W-:Y:S01]  /*5170*/  @!P0 IMAD R53, R53, R88.reuse, RZ ;  /* 0x0000005835358224 */ /* 0x080fe200078e02ff */
[----:B------:R2:W-:Y:S01]  /*5180*/  @!P1 STG.E.U8 desc[UR38][R8.64+0x30], R3 ;  /* 0x0000300308009986 */ /* 0x0005e2000c101126 */
[----:B------:R-:W-:-:S04]  /*5190*/  @!P4 IMAD R51, R51, R88, RZ ;  /* 0x000000583333c224 */ /* 0x000fc800078e02ff */
[-C--:B-1----:R-:W-:Y:S01]  /*51a0*/  @!P5 IMAD R11, R54, R88.reuse, RZ ;  /* 0x00000058360bd224 */ /* 0x082fe200078e02ff */
[----:B------:R2:W-:Y:S01]  /*51b0*/  @!P4 STG.E.U8 desc[UR38][R8.64+0x31], R51 ;  /* 0x000031330800c986 */ /* 0x0005e2000c101126 */
[----:B------:R-:W-:-:S03]  /*51c0*/  @!P2 IMAD R55, R55, R88, RZ ;  /* 0x000000583737a224 */ /* 0x000fc600078e02ff */
[----:B------:R2:W-:Y:S04]  /*51d0*/  @!P3 STG.E.U8 desc[UR38][R6.64+0x38], R5 ;  /* 0x000038050600b986 */ /* 0x0005e8000c101126 */
[----:B------:R2:W-:Y:S04]  /*51e0*/  @!P0 STG.E.U8 desc[UR38][R6.64+0x39], R53 ;  /* 0x0000393506008986 */ /* 0x0005e8000c101126 */
[----:B------:R2:W-:Y:S04]  /*51f0*/  @!P5 STG.E.U8 desc[UR38][R8.64+0x38], R11 ;  /* 0x0000380b0800d986 */ /* 0x0005e8000c101126 */
[----:B------:R2:W-:Y:S02]  /*5200*/  @!P2 STG.E.U8 desc[UR38][R8.64+0x39], R55 ;  /* 0x000039370800a986 */ /* 0x0005e4000c101126 */
.L_x_158:
[----:B------:R-:W-:Y:S05]  /*5210*/  BSYNC B0 ;  /* 0x0000000000007941 */ /* 0x000fea0003800000 */
.L_x_28:
[----:B------:R-:W-:Y:S01]  /*5220*/  IADD3 R16, P0, R16, UR36, RZ ;  /* 0x0000002410107c10 */ /* 0x000fe2000ff1e0ff */
[----:B------:R-:W-:Y:S01]  /*5230*/  ULDC.64 UR4, c[0x0][0x650] ;  /* 0x0001940000047ab9 */ /* 0x000fe20000000a00 */
[----:B--2---:R-:W-:Y:S01]  /*5240*/  PRMT R3, RZ, 0x7610, R3 ;  /* 0x00007610ff037816 */ /* 0x004fe20000000003 */
[----:B------:R-:W-:Y:S01]  /*5250*/  IMAD.MOV.U32 R98, RZ, RZ, -0x1 ;  /* 0xffffffffff627424 */ /* 0x000fe200078e00ff */
[----:B------:R-:W-:Y:S01]  /*5260*/  IADD3.X R17, R17, UR42, RZ, P0, !PT ;  /* 0x0000002a11117c10 */ /* 0x000fe200087fe4ff */
[----:B0-----:R-:W-:Y:S01]  /*5270*/  IMAD.MOV.U32 R19, RZ, RZ, -0x1 ;  /* 0xffffffffff137424 */ /* 0x001fe200078e00ff */
[----:B------:R-:W-:-:S04]  /*5280*/  ISETP.GE.U32.AND P0, PT, R16, UR4, PT ;  /* 0x0000000410007c0c */ /* 0x000fc8000bf06070 */
[----:B------:R-:W-:-:S13]  /*5290*/  ISETP.GE.U32.AND.EX P0, PT, R17, UR5, PT, P0 ;  /* 0x0000000511007c0c */ /* 0x000fda000bf06100 */
[----:B------:R-:W-:Y:S05]  /*52a0*/  @P0 BRA `(.L_x_159) ;  /* 0x0000000400500947 */ /* 0x000fea0003800000 */
[----:B------:R-:W0:Y:S01]  /*52b0*/  LDC.64 R10, c[0x0][0x628] ;  /* 0x00018a00ff0a7b82 */ /* 0x000e220000000a00 */
[----:B------:R-:W2:Y:S01]  /*52c0*/  S2R R12, SR_CTAID.X ;  /* 0x00000000000c7919 */ /* 0x000ea20000002500 */
[----:B----4-:R-:W-:Y:S02]  /*52d0*/  IMAD.MOV.U32 R8, RZ, RZ, R16 ;  /* 0x000000ffff087224 */ /* 0x010fe400078e0010 */
[----:B------:R-:W-:Y:S01]  /*52e0*/  IMAD.MOV.U32 R9, RZ, RZ, R17 ;  /* 0x000000ffff097224 */ /* 0x000fe200078e0011 */
[----:B------:R-:W4:Y:S03]  /*52f0*/  S2R R20, SR_CTAID.Y ;  /* 0x0000000000147919 */ /* 0x000f260000002600 */
[----:B------:R-:W1:Y:S08]  /*5300*/  LDC R0, c[0x0][0x630] ;  /* 0x00018c00ff007b82 */ /* 0x000e700000000800 */
[----:B------:R-:W1:Y:S01]  /*5310*/  LDC.64 R14, c[0x0][0x620] ;  /* 0x00018800ff0e7b82 */ /* 0x000e620000000a00 */
[----:B0-----:R-:W-:-:S04]  /*5320*/  ISETP.NE.U32.AND P0, PT, R10, RZ, PT ;  /* 0x000000ff0a00720c */ /* 0x001fc80003f05070 */
[----:B------:R-:W-:-:S13]  /*5330*/  ISETP.NE.AND.EX P0, PT, R11, RZ, PT, P0 ;  /* 0x000000ff0b00720c */ /* 0x000fda0003f05300 */
[----:B-12-4-:R-:W-:Y:S05]  /*5340*/  @!P0 BRA `(.L_x_160) ;  /* 0x0000000000288947 */ /* 0x016fea0003800000 */
[----:B------:R-:W0:Y:S02]  /*5350*/  LDC R3, c[0x0][0x634] ;  /* 0x00018d00ff037b82 */ /* 0x000e240000000800 */
[----:B0-----:R-:W-:-:S05]  /*5360*/  IADD3 R3, P0, R16, R3, RZ ;  /* 0x0000000310037210 */ /* 0x001fca0007f1e0ff */
[----:B------:R-:W-:-:S04]  /*5370*/  IMAD.X R13, RZ, RZ, R17, P0 ;  /* 0x000000ffff0d7224 */ /* 0x000fc800000e0611 */
[----:B------:R-:W-:-:S04]  /*5380*/  IMAD.WIDE.U32 R4, R13, R10, RZ ;  /* 0x0000000a0d047225 */ /* 0x000fc800078e00ff */
[----:B---3--:R-:W-:-:S04]  /*5390*/  IMAD.WIDE.U32 R6, P0, R3, R11, R4 ;  /* 0x0000000b03067225 */ /* 0x008fc80007800004 */
[----:B------:R-:W-:-:S04]  /*53a0*/  IMAD.WIDE.U32 R4, R3, R10, RZ ;  /* 0x0000000a03047225 */ /* 0x000fc800078e00ff */
[----:B------:R-:W-:Y:S01]  /*53b0*/  IMAD.X R9, RZ, RZ, RZ, P0 ;  /* 0x000000ffff097224 */ /* 0x000fe200000e06ff */
[----:B------:R-:W-:Y:S01]  /*53c0*/  IADD3 RZ, P0, R5, R6, RZ ;  /* 0x0000000605ff7210 */ /* 0x000fe20007f1e0ff */
[----:B------:R-:W-:-:S04]  /*53d0*/  IMAD.MOV.U32 R8, RZ, RZ, R7 ;  /* 0x000000ffff087224 */ /* 0x000fc800078e0007 */
[----:B------:R-:W-:-:S08]  /*53e0*/  IMAD.WIDE.U32.X R8, R13, R11, R8, P0 ;  /* 0x0000000b0d087225 */ /* 0x000fd000000e0408 */
.L_x_160:
[-CC-:B------:R-:W-:Y:S01]  /*53f0*/  SHF.R.U64 R19, R8, R0.reuse, R9.reuse ;  /* 0x0000000008137219 */ /* 0x180fe20000001209 */
[----:B------:R-:W0:Y:S01]  /*5400*/  LDC.64 R26, c[0x0][0x640] ;  /* 0x00019000ff1a7b82 */ /* 0x000e220000000a00 */
[----:B------:R-:W-:Y:S01]  /*5410*/  SHF.R.U32.HI R0, RZ, R0, R9 ;  /* 0x00000000ff007219 */ /* 0x000fe20000011609 */
[----:B------:R-:W-:Y:S01]  /*5420*/  ULDC UR4, c[0x0][0x150] ;  /* 0x0000540000047ab9 */ /* 0x000fe20000000800 */
[----:B------:R-:W-:Y:S02]  /*5430*/  IADD3 R3, P0, RZ, -R19, RZ ;  /* 0x80000013ff037210 */ /* 0x000fe40007f1e0ff */
[----:B---3--:R-:W-:-:S03]  /*5440*/  I2FP.F32.U32 R7, R12 ;  /* 0x0000000c00077245 */ /* 0x008fc60000201000 */
[----:B------:R-:W1:Y:S01]  /*5450*/  LDC R6, c[0x0][0x618] ;  /* 0x00018600ff067b82 */ /* 0x000e620000000800 */
[----:B------:R-:W-:Y:S02]  /*5460*/  IMAD.X R5, RZ, RZ, ~R0, P0 ;  /* 0x000000ffff057224 */ /* 0x000fe400000e0e00 */
[----:B------:R-:W-:Y:S01]  /*5470*/  FMUL R7, R7, UR4 ;  /* 0x0000000407077c20 */ /* 0x000fe20008400000 */
[----:B------:R-:W-:Y:S01]  /*5480*/  ULDC UR4, c[0x0][0x154] ;  /* 0x0000550000047ab9 */ /* 0x000fe20000000800 */
[-C--:B------:R-:W-:Y:S02]  /*5490*/  IMAD R0, R5, R14.reuse, RZ ;  /* 0x0000000e05007224 */ /* 0x080fe400078e02ff */
[C---:B------:R-:W-:Y:S01]  /*54a0*/  IMAD.WIDE.U32 R4, R3.reuse, R14, R16 ;  /* 0x0000000e03047225 */ /* 0x040fe200078e0010 */
[----:B------:R-:W2:Y:S01]  /*54b0*/  LDC R8, c[0x0][0x608] ;  /* 0x00018200ff087b82 */ /* 0x000ea20000000800 */
[----:B------:R-:W3:Y:S02]  /*54c0*/  F2I.U32.TRUNC.NTZ R7, R7 ;  /* 0x0000000700077305 */ /* 0x000ee4000020f000 */
[----:B------:R-:W-:Y:S01]  /*54d0*/  IMAD R3, R3, R15, R0 ;  /* 0x0000000f03037224 */ /* 0x000fe200078e0200 */
[----:B------:R-:W-:-:S03]  /*54e0*/  I2FP.F32.U32 R0, R20 ;  /* 0x0000001400007245 */ /* 0x000fc60000201000 */
[----:B------:R-:W-:Y:S01]  /*54f0*/  IMAD.IADD R3, R5, 0x1, R3 ;  /* 0x0000000105037824 */ /* 0x000fe200078e0203 */
[----:B------:R-:W4:Y:S01]  /*5500*/  LDC R11, c[0x0][0x658] ;  /* 0x00019600ff0b7b82 */ /* 0x000f220000000800 */
[----:B0-----:R-:W-:-:S04]  /*5510*/  ISETP.NE.U32.AND P0, PT, R26, RZ, PT ;  /* 0x000000ff1a00720c */ /* 0x001fc80003f05070 */
[----:B------:R-:W-:-:S03]  /*5520*/  ISETP.NE.AND.EX P0, PT, R27, RZ, PT, P0 ;  /* 0x000000ff1b00720c */ /* 0x000fc60003f05300 */
[----:B------:R-:W0:Y:S01]  /*5530*/  LDC R9, c[0x0][0x144] ;  /* 0x00005100ff097b82 */ /* 0x000e220000000800 */
[-C--:B-1----:R-:W-:Y:S01]  /*5540*/  SHF.R.U64 R10, R4, R6.reuse, R3 ;  /* 0x00000006040a7219 */ /* 0x082fe20000001203 */
[----:B---3--:R-:W-:Y:S01]  /*5550*/  IMAD.MOV R7, RZ, RZ, -R7 ;  /* 0x000000ffff077224 */ /* 0x008fe200078e0a07 */
[----:B------:R-:W-:Y:S01]  /*5560*/  SHF.R.U32.HI R3, RZ, R6, R3 ;  /* 0x00000006ff037219 */ /* 0x000fe20000011603 */
[----:B------:R-:W-:-:S04]  /*5570*/  FMUL R6, R0, UR4 ;  /* 0x0000000400067c20 */ /* 0x000fc80008400000 */
[----:B------:R-:W1:Y:S01]  /*5580*/  LDC R21, c[0x0][0x148] ;  /* 0x00005200ff157b82 */ /* 0x000e620000000800 */
[----:B------:R3:W0:Y:S01]  /*5590*/  F2I.U32.TRUNC.NTZ R14, R6 ;  /* 0x00000006000e7305 */ /* 0x000622000020f000 */
[-CC-:B--2---:R-:W-:Y:S02]  /*55a0*/  SHF.R.U64 R13, R10, R8.reuse, R3.reuse ;  /* 0x000000080a0d7219 */ /* 0x184fe40000001203 */
[----:B------:R-:W-:-:S04]  /*55b0*/  SHF.R.U32.HI R0, RZ, R8, R3 ;  /* 0x00000008ff007219 */ /* 0x000fc80000011603 */
[----:B------:R-:W2:Y:S01]  /*55c0*/  LDC R24, c[0x0][0x600] ;  /* 0x00018000ff187b82 */ /* 0x000ea20000000800 */
[-CC-:B----4-:R-:W-:Y:S02]  /*55d0*/  SHF.R.U64 R15, R13, R11.reuse, R0.reuse ;  /* 0x0000000b0d0f7219 */ /* 0x190fe40000001200 */
[----:B------:R-:W-:-:S03]  /*55e0*/  SHF.R.U32.HI R5, RZ, R11, R0 ;  /* 0x0000000bff057219 */ /* 0x000fc60000011600 */
[----:B------:R-:W-:Y:S02]  /*55f0*/  IMAD.MOV.U32 R4, RZ, RZ, R15 ;  /* 0x000000ffff047224 */ /* 0x000fe400078e000f */
[----:B------:R-:W4:Y:S01]  /*5600*/  LDC R28, c[0x0][0x648] ;  /* 0x00019200ff1c7b82 */ /* 0x000f220000000800 */
[----:B0-----:R-:W-:-:S07]  /*5610*/  IMAD R25, R9, R7, R12 ;  /* 0x0000000709197224 */ /* 0x001fce00078e020c */
[----:B------:R-:W0:Y:S08]  /*5620*/  LDC R29, c[0x0][0x638] ;  /* 0x00018e00ff1d7b82 */ /* 0x000e300000000800 */
[----:B------:R-:W0:Y:S01]  /*5630*/  LDC R30, c[0x0][0x610] ;  /* 0x00018400ff1e7b82 */ /* 0x000e220000000800 */
[----:B-123--:R-:W-:Y:S05]  /*5640*/  @!P0 BRA `(.L_x_161) ;  /* 0x0000000000288947 */ /* 0x00efea0003800000 */
        /* <DEDUP_REMOVED lines=10> */
.L_x_161:
[----:B------:R-:W-:Y:S01]  /*56f0*/  ISETP.NE.AND P0, PT, R2, 0x1, PT ;  /* 0x000000010200780c */ /* 0x000fe20003f05270 */
[----:B------:R-:W-:Y:S01]  /*5700*/  IMAD.MOV R14, RZ, RZ, -R14 ;  /* 0x000000ffff0e7224 */ /* 0x000fe200078e0a0e */
[----:B----4-:R-:W-:Y:S01]  /*5710*/  SHF.R.U64 R3, R4, R28, R5 ;  /* 0x0000001c04037219 */ /* 0x010fe20000001205 */
[----:B------:R-:W-:Y:S01]  /*5720*/  VIADD R5, R24, 0xffffffff ;  /* 0xffffffff18057836 */ /* 0x000fe20000000000 */
[----:B------:R-:W-:-:S03]  /*5730*/  LOP3.LUT R0, R13, R94, RZ, 0xc0, !PT ;  /* 0x0000005e0d007212 */ /* 0x000fc600078ec0ff */
[----:B------:R-:W-:Y:S01]  /*5740*/  IMAD.MOV R4, RZ, RZ, -R3 ;  /* 0x000000ffff047224 */ /* 0x000fe200078e0a03 */
[----:B------:R-:W-:Y:S01]  /*5750*/  LOP3.LUT R10, R10, R5, RZ, 0xc0, !PT ;  /* 0x000000050a0a7212 */ /* 0x000fe200078ec0ff */
[----:B------:R-:W-:Y:S02]  /*5760*/  IMAD R0, R91, R3, R0 ;  /* 0x000000035b007224 */ /* 0x000fe400078e0200 */
[----:B0-----:R-:W-:Y:S02]  /*5770*/  IMAD R3, R4, R29, R15 ;  /* 0x0000001d04037224 */ /* 0x001fe400078e020f */
[----:B------:R-:W-:Y:S02]  /*5780*/  @P0 IMAD R25, R21, R14, R20 ;  /* 0x0000000e15190224 */ /* 0x000fe400078e0214 */
[----:B------:R-:W-:Y:S02]  /*5790*/  IMAD R5, R3, R24, R10 ;  /* 0x0000001803057224 */ /* 0x000fe400078e020a */
[----:B------:R-:W-:-:S02]  /*57a0*/  IMAD R0, R0, R30, R25 ;  /* 0x0000001e00007224 */ /* 0x000fc400078e0219 */
[----:B------:R-:W-:-:S03]  /*57b0*/  IMAD.MOV.U32 R4, RZ, RZ, 0x1 ;  /* 0x00000001ff047424 */ /* 0x000fc600078e00ff */
[----:B------:R-:W-:Y:S02]  /*57c0*/  SEL R98, R5, R0, !P0 ;  /* 0x0000000005627207 */ /* 0x000fe40004000000 */
[----:B------:R-:W-:Y:S02]  /*57d0*/  PRMT R3, R4, 0x7610, R3 ;  /* 0x0000761004037816 */ /* 0x000fe40000000003 */
[----:B------:R-:W-:-:S07]  /*57e0*/  SEL R0, R0, R5, !P0 ;  /* 0x0000000500007207 */ /* 0x000fce0004000000 */
.L_x_159:
[----:B------:R-:W-:Y:S01]  /*57f0*/  LOP3.LUT P0, RZ, R3, 0xff, RZ, 0xc0, !PT ;  /* 0x000000ff03ff7812 */ /* 0x000fe2000780c0ff */
[----:B------:R-:W-:-:S12]  /*5800*/  IMAD.MOV.U32 R97, RZ, RZ, R0 ;  /* 0x000000ffff617224 */ /* 0x000fd800078e0000 */
[----:B------:R-:W-:Y:S05]  /*5810*/  @P0 BRA `(.L_x_162) ;  /* 0xffffffb8005c0947 */ /* 0x000fea000383ffff */
[----:B------:R-:W-:Y:S05]  /*5820*/  EXIT ;  /* 0x000000000000794d */ /* 0x000fea0003800000 */
.L_x_3:
        /* <DEDUP_REMOVED lines=26> */
.L_x_164:
[--C-:B------:R-:W-:Y:S01]  /*59d0*/  SHF.R.U64 R14, R12, R20, R13.reuse ;  /* 0x000000140c0e7219 */ /* 0x100fe2000000120d */
[----:B------:R-:W0:Y:S01]  /*59e0*/  LDC R24, c[0x0][0x618] ;  /* 0x00018600ff187b82 */ /* 0x000e220000000800 */
[----:B------:R-:W-:Y:S01]  /*59f0*/  I2FP.F32.U32 R8, R6 ;  /* 0x0000000600087245 */ /* 0x000fe20000201000 */
[----:B------:R-:W-:Y:S01]  /*5a00*/  ULDC UR4, c[0x0][0x150] ;  /* 0x0000540000047ab9 */ /* 0x000fe20000000800 */
[----:B------:R-:W-:Y:S02]  /*5a10*/  SHF.R.U32.HI R7, RZ, R20, R13 ;  /* 0x00000014ff077219 */ /* 0x000fe4000001160d */
[----:B------:R-:W-:Y:S01]  /*5a20*/  IADD3 R11, P0, RZ, -R14, RZ ;  /* 0x8000000eff0b7210 */ /* 0x000fe20007f1e0ff */
[----:B------:R-:W-:Y:S01]  /*5a30*/  FMUL R13, R8, UR4 ;  /* 0x00000004080d7c20 */ /* 0x000fe20008400000 */
[----:B------:R-:W-:Y:S01]  /*5a40*/  ULDC UR4, c[0x0][0x154] ;  /* 0x0000550000047ab9 */ /* 0x000fe20000000800 */
[----:B------:R-:W1:Y:S02]  /*5a50*/  LDC.64 R26, c[0x0][0x640] ;  /* 0x00019000ff1a7b82 */ /* 0x000e640000000a00 */
[----:B------:R-:W-:-:S02]  /*5a60*/  IMAD.X R7, RZ, RZ, ~R7, P0 ;  /* 0x000000ffff077224 */ /* 0x000fc400000e0e07 */
[----:B------:R-:W2:Y:S01]  /*5a70*/  F2I.U32.TRUNC.NTZ R13, R13 ;  /* 0x0000000d000d7305 */ /* 0x000ea2000020f000 */
[----:B------:R-:W-:-:S03]  /*5a80*/  IMAD.WIDE.U32 R8, R11, R22, R16 ;  /* 0x000000160b087225 */ /* 0x000fc600078e0010 */
[----:B------:R-:W3:Y:S01]  /*5a90*/  LDC R15, c[0x0][0x144] ;  /* 0x00005100ff0f7b82 */ /* 0x000ee20000000800 */
[----:B------:R-:W-:-:S04]  /*5aa0*/  IMAD R10, R7, R22, RZ ;  /* 0x00000016070a7224 */ /* 0x000fc800078e02ff */
[----:B------:R-:W-:Y:S02]  /*5ab0*/  IMAD R7, R11, R23, R10 ;  /* 0x000000170b077224 */ /* 0x000fe400078e020a */
[----:B------:R-:W-:Y:S01]  /*5ac0*/  IMAD.MOV.U32 R10, RZ, RZ, -0x1 ;  /* 0xffffffffff0a7424 */ /* 0x000fe200078e00ff */
[----:B------:R-:W4:Y:S01]  /*5ad0*/  LDC R20, c[0x0][0x608] ;  /* 0x00018200ff147b82 */ /* 0x000f220000000800 */
[----:B------:R-:W-:Y:S01]  /*5ae0*/  IMAD.IADD R7, R9, 0x1, R7 ;  /* 0x0000000109077824 */ /* 0x000fe200078e0207 */
[----:B------:R-:W-:-:S04]  /*5af0*/  I2FP.F32.U32 R9, R5 ;  /* 0x0000000500097245 */ /* 0x000fc80000201000 */
[-C--:B0-----:R-:W-:Y:S01]  /*5b00*/  SHF.R.U64 R12, R8, R24.reuse, R7 ;  /* 0x00000018080c7219 */ /* 0x081fe20000001207 */
[----:B--2---:R-:W-:Y:S01]  /*5b10*/  IMAD.MOV R8, RZ, RZ, -R13 ;  /* 0x000000ffff087224 */ /* 0x004fe200078e0a0d */
[----:B------:R-:W0:Y:S01]  /*5b20*/  LDC R11, c[0x0][0x658] ;  /* 0x00019600ff0b7b82 */ /* 0x000e220000000800 */
[----:B-1----:R-:W-:Y:S01]  /*5b30*/  ISETP.NE.U32.AND P0, PT, R26, RZ, PT ;  /* 0x000000ff1a00720c */ /* 0x002fe20003f05070 */
[----:B------:R-:W-:Y:S01]  /*5b40*/  FMUL R9, R9, UR4 ;  /* 0x0000000409097c20 */ /* 0x000fe20008400000 */
[----:B------:R-:W-:Y:S02]  /*5b50*/  SHF.R.U32.HI R7, RZ, R24, R7 ;  /* 0x00000018ff077219 */ /* 0x000fe40000011607 */
[----:B------:R-:W-:-:S03]  /*5b60*/  ISETP.NE.AND.EX P0, PT, R27, RZ, PT, P0 ;  /* 0x000000ff1b00720c */ /* 0x000fc60003f05300 */
[----:B------:R-:W1:Y:S01]  /*5b70*/  LDC R22, c[0x0][0x148] ;  /* 0x00005200ff167b82 */ /* 0x000e620000000800 */
[----:B---3--:R-:W-:Y:S02]  /*5b80*/  IMAD R23, R15, R8, R6 ;  /* 0x000000080f177224 */ /* 0x008fe400078e0206 */
[----:B------:R-:W-:-:S05]  /*5b90*/  IMAD.MOV.U32 R8, RZ, RZ, 0x1 ;  /* 0x00000001ff087424 */ /* 0x000fca00078e00ff */
[----:B------:R-:W2:Y:S01]  /*5ba0*/  LDC R21, c[0x0][0x600] ;  /* 0x00018000ff157b82 */ /* 0x000ea20000000800 */
[-CC-:B----4-:R-:W-:Y:S02]  /*5bb0*/  SHF.R.U64 R15, R12, R20.reuse, R7.reuse ;  /* 0x000000140c0f7219 */ /* 0x190fe40000001207 */
[----:B------:R-:W-:Y:S02]  /*5bc0*/  SHF.R.U32.HI R6, RZ, R20, R7 ;  /* 0x00000014ff067219 */ /* 0x000fe40000011607 */
[----:B------:R3:W4:Y:S03]  /*5bd0*/  F2I.U32.TRUNC.NTZ R20, R9 ;  /* 0x0000000900147305 */ /* 0x000726000020f000 */
[----:B------:R-:W1:Y:S01]  /*5be0*/  LDC R25, c[0x0][0x648] ;  /* 0x00019200ff197b82 */ /* 0x000e620000000800 */
[-C--:B0-----:R-:W-:Y:S02]  /*5bf0*/  SHF.R.U64 R19, R15, R11.reuse, R6 ;  /* 0x0000000b0f137219 */ /* 0x081fe40000001206 */
[----:B------:R-:W-:-:S02]  /*5c00*/  SHF.L.U32 R10, R10, R11, RZ ;  /* 0x0000000b0a0a7219 */ /* 0x000fc400000006ff */
[-C--:B------:R-:W-:Y:S01]  /*5c10*/  SHF.R.U32.HI R7, RZ, R11.reuse, R6 ;  /* 0x0000000bff077219 */ /* 0x080fe20000011606 */
[----:B------:R-:W-:Y:S01]  /*5c20*/  IMAD.MOV.U32 R6, RZ, RZ, R19 ;  /* 0x000000ffff067224 */ /* 0x000fe200078e0013 */
[----:B------:R-:W-:Y:S01]  /*5c30*/  SHF.L.U32 R24, R8, R11, RZ ;  /* 0x0000000b08187219 */ /* 0x000fe200000006ff */
[----:B------:R-:W0:Y:S01]  /*5c40*/  LDC R28, c[0x0][0x638] ;  /* 0x00018e00ff1c7b82 */ /* 0x000e220000000800 */
[----:B------:R-:W-:-:S07]  /*5c50*/  LOP3.LUT R30, RZ, R10, RZ, 0x33, !PT ;  /* 0x0000000aff1e7212 */ /* 0x000fce00078e33ff */
[----:B------:R-:W0:Y:S01]  /*5c60*/  LDC R29, c[0x0][0x610] ;  /* 0x00018400ff1d7b82 */ /* 0x000e220000000800 */
[----:B---34-:R-:W-:Y:S05]  /*5c70*/  @!P0 BRA `(.L_x_165) ;  /* 0x0000000000288947 */ /* 0x018fea0003800000 */
[----:B------:R-:W3:Y:S02]  /*5c80*/  LDC R6, c[0x0][0x64c] ;  /* 0x00019300ff067b82 */ /* 0x000ee40000000800 */
[----:B---3--:R-:W-:-:S05]  /*5c90*/  IADD3 R11, P0, R19, R6, RZ ;  /* 0x00000006130b7210 */ /* 0x008fca0007f1e0ff */
        /* <DEDUP_REMOVED lines=8> */
.L_x_165:
[----:B------:R-:W-:Y:S01]  /*5d20*/  ISETP.NE.AND P0, PT, R2, 0x1, PT ;  /* 0x000000010200780c */ /* 0x000fe20003f05270 */
[----:B--2---:R-:W-:Y:S01]  /*5d30*/  VIADD R9, R21, 0xffffffff ;  /* 0xffffffff15097836 */ /* 0x004fe20000000000 */
[----:B-1----:R-:W-:Y:S01]  /*5d40*/  SHF.R.U64 R7, R6, R25, R7 ;  /* 0x0000001906077219 */ /* 0x002fe20000001207 */
[----:B------:R-:W-:Y:S01]  /*5d50*/  IMAD.MOV R20, RZ, RZ, -R20 ;  /* 0x000000ffff147224 */ /* 0x000fe200078e0a14 */
[----:B------:R-:W-:Y:S02]  /*5d60*/  LOP3.LUT R6, R15, R30, RZ, 0xc0, !PT ;  /* 0x0000001e0f067212 */ /* 0x000fe400078ec0ff */
[----:B------:R-:W-:Y:S01]  /*5d70*/  LOP3.LUT R12, R12, R9, RZ, 0xc0, !PT ;  /* 0x000000090c0c7212 */ /* 0x000fe200078ec0ff */
[----:B------:R-:W-:Y:S02]  /*5d80*/  IMAD.MOV R8, RZ, RZ, -R7 ;  /* 0x000000ffff087224 */ /* 0x000fe400078e0a07 */
[----:B------:R-:W-:Y:S02]  /*5d90*/  IMAD R6, R24, R7, R6 ;  /* 0x0000000718067224 */ /* 0x000fe400078e0206 */
[----:B------:R-:W-:-:S02]  /*5da0*/  IMAD.MOV.U32 R9, RZ, RZ, 0x1 ;  /* 0x00000001ff097424 */ /* 0x000fc400078e00ff */
[----:B------:R-:W-:Y:S02]  /*5db0*/  @P0 IMAD R23, R22, R20, R5 ;  /* 0x0000001416170224 */ /* 0x000fe400078e0205 */
[----:B0-----:R-:W-:Y:S02]  /*5dc0*/  IMAD R5, R8, R28, R19 ;  /* 0x0000001c08057224 */ /* 0x001fe400078e0213 */
[----:B------:R-:W-:Y:S02]  /*5dd0*/  IMAD R19, R6, R29, R23 ;  /* 0x0000001d06137224 */ /* 0x000fe400078e0217 */
[----:B------:R-:W-:Y:S02]  /*5de0*/  IMAD R6, R5, R21, R12 ;  /* 0x0000001505067224 */ /* 0x000fe400078e020c */
[----:B------:R-:W-:-:S03]  /*5df0*/  IMAD.MOV.U32 R8, RZ, RZ, R14 ;  /* 0x000000ffff087224 */ /* 0x000fc600078e000e */
[----:B------:R-:W-:Y:S02]  /*5e00*/  SEL R20, R6, R19, !P0 ;  /* 0x0000001306147207 */ /* 0x000fe40004000000 */
[----:B------:R-:W-:-:S07]  /*5e10*/  SEL R19, R19, R6, !P0 ;  /* 0x0000000613137207 */ /* 0x000fce0004000000 */
.L_x_163:
[----:B------:R-:W-:-:S08]  /*5e20*/  NOP ;  /* 0x0000000000007918 */ /* 0x000fd00000000000 */
[----:B------:R-:W0:-:S00]  /*5e30*/  USETMAXREG.DEALLOC.CTAPOOL 0x28 ;  /* 0x00000028000079c8 */ /* 0x000e0000080e0500 */
[----:B0-----:R-:W-:-:S13]  /*5e40*/  ISETP.NE.AND P0, PT, R0, RZ, PT ;  /* 0x000000ff0000720c */ /* 0x001fda0003f05270 */
[----:B------:R-:W-:Y:S05]  /*5e50*/  @P0 EXIT ;  /* 0x000000000000094d */ /* 0x000fea0003800000 */
[----:B------:R-:W-:Y:S01]  /*5e60*/  LOP3.LUT P0, RZ, R9, 0xff, RZ, 0xc0, !PT ;  /* 0x000000ff09ff7812 */ /* 0x000fe2000780c0ff */
[----:B------:R-:W-:Y:S02]  /*5e70*/  IMAD.MOV.U32 R0, RZ, RZ, 0x1 ;  /* 0x00000001ff007424 */ /* 0x000fe400078e00ff */
[----:B------:R-:W-:-:S10]  /*5e80*/  IMAD.MOV.U32 R12, RZ, RZ, RZ ;  /* 0x000000ffff0c7224 */ /* 0x000fd400078e00ff */
[----:B------:R-:W-:Y:S05]  /*5e90*/  @!P0 BRA `(.L_x_166) ;  /* 0x0000000c00148947 */ /* 0x000fea0003800000 */
[----:B------:R-:W0:Y:S01]  /*5ea0*/  LDC R0, c[0x0][0x28c] ;  /* 0x0000a300ff007b82 */ /* 0x000e220000000800 */
[----:B------:R-:W-:Y:S01]  /*5eb0*/  LOP3.LUT P0, RZ, R3, 0x1f, RZ, 0xc0, !PT ;  /* 0x0000001f03ff7812 */ /* 0x000fe2000780c0ff */
[----:B------:R-:W-:Y:S01]  /*5ec0*/  ULDC UR5, c[0x0][0x658] ;  /* 0x0001960000057ab9 */ /* 0x000fe20000000800 */
[----:B------:R-:W-:Y:S01]  /*5ed0*/  UMOV UR6, 0xffffffff ;  /* 0xffffffff00067882 */ /* 0x000fe20000000000 */
[----:B------:R-:W-:Y:S01]  /*5ee0*/  BSSY B0, `(.L_x_166) ;  /* 0x00000c0000007945 */ /* 0x000fe20003800000 */
[----:B------:R-:W-:Y:S01]  /*5ef0*/  USHF.L.U32 UR6, UR6, UR5, URZ ;  /* 0x0000000506067299 */ /* 0x000fe2000800063f */
[C---:B------:R-:W-:Y:S01]  /*5f00*/  ISETP.NE.AND P2, PT, R4.reuse, RZ, PT ;  /* 0x000000ff0400720c */ /* 0x040fe20003f45270 */
[----:B------:R-:W-:Y:S01]  /*5f10*/  IMAD.MOV.U32 R13, RZ, RZ, 0x1 ;  /* 0x00000001ff0d7424 */ /* 0x000fe200078e00ff */
[----:B------:R-:W-:Y:S01]  /*5f20*/  ISETP.NE.OR P0, PT, R4, RZ, !P0 ;  /* 0x000000ff0400720c */ /* 0x000fe20004705670 */
[----:B------:R-:W-:Y:S01]  /*5f30*/  IMAD.MOV.U32 R12, RZ, RZ, RZ ;  /* 0x000000ffff0c7224 */ /* 0x000fe200078e00ff */
[----:B------:R-:W-:Y:S01]  /*5f40*/  LOP3.LUT R11, R18, 0x2, RZ, 0xfc, !PT ;  /* 0x00000002120b7812 */ /* 0x000fe200078efcff */
[----:B------:R-:W-:Y:S01]  /*5f50*/  ULDC UR4, c[0x0][0x600] ;  /* 0x0001800000047ab9 */ /* 0x000fe20000000800 */
[----:B------:R-:W-:Y:S01]  /*5f60*/  UMOV UR7, 0x1 ;  /* 0x0000000100077882 */ /* 0x000fe20000000000 */
[----:B------:R-:W-:-:S02]  /*5f70*/  UIADD3 UR15, UR4, -0x1, URZ ;  /* 0xffffffff040f7890 */ /* 0x000fc4000fffe03f */
[----:B------:R-:W-:Y:S02]  /*5f80*/  USHF.L.U32 UR17, UR7, UR5, URZ ;  /* 0x0000000507117299 */ /* 0x000fe4000800063f */
[----:B------:R-:W-:Y:S01]  /*5f90*/  ULOP3.LUT UR16, URZ, UR6, URZ, 0x33, !UPT ;  /* 0x000000063f107292 */ /* 0x000fe2000f8e333f */
[----:B------:R-:W-:Y:S01]  /*5fa0*/  ULDC.64 UR20, c[0x0][0x198] ;  /* 0x0000660000147ab9 */ /* 0x000fe20000000a00 */
[----:B0-----:R-:W-:-:S05]  /*5fb0*/  VIADD R0, R0, 0x3f ;  /* 0x0000003f00007836 */ /* 0x001fca0000000000 */
[----:B------:R-:W-:-:S04]  /*5fc0*/  SHF.R.S32.HI R3, RZ, 0x1f, R0 ;  /* 0x0000001fff037819 */ /* 0x000fc80000011400 */
[----:B------:R-:W-:Y:S01]  /*5fd0*/  LEA.HI R3, R3, R0, RZ, 0x6 ;  /* 0x0000000003037211 */ /* 0x000fe200078f30ff */
[----:B------:R-:W-:-:S03]  /*5fe0*/  IMAD.MOV.U32 R0, RZ, RZ, 0x1 ;  /* 0x00000001ff007424 */ /* 0x000fc600078e00ff */
[----:B------:R-:W-:-:S05]  /*5ff0*/  SHF.R.S32.HI R3, RZ, 0x6, R3 ;  /* 0x00000006ff037819 */ /* 0x000fca0000011403 */
[----:B------:R-:W-:-:S07]  /*6000*/  VIADD R10, R3, 0x1 ;  /* 0x00000001030a7836 */ /* 0x000fce0000000000 */
.L_x_178:
[----:B------:R-:W-:-:S03]  /*6010*/  UMOV UR4, 0xffffffff ;  /* 0xffffffff00047882 */ /* 0x000fc60000000000 */
[----:B------:R-:W-:Y:S05]  /*6020*/  BRA.DIV UR4, `(.L_x_167) ;  /* 0x0000000e04bc7947 */ /* 0x000fea000b800000 */
[----:B------:R-:W-:-:S13]  /*6030*/  ELECT P6, URZ, PT ;  /* 0x00000000003f782f */ /* 0x000fda00038c0000 */
.L_x_190:
[----:B------:R-:W0:Y:S01]  /*6040*/  LDC R4, c[0x0][0x28c] ;  /* 0x0000a300ff047b82 */ /* 0x000e220000000800 */
[----:B------:R-:W-:Y:S01]  /*6050*/  BSSY B1, `(.L_x_168) ;  /* 0x0000037000017945 */ /* 0x000fe20003800000 */
[----:B0-----:R-:W-:-:S13]  /*6060*/  ISETP.LT.OR P6, PT, R4, 0x1, !P6 ;  /* 0x000000010400780c */ /* 0x001fda00077c1670 */
[----:B------:R-:W-:Y:S05]  /*6070*/  @P6 BRA `(.L_x_169) ;  /* 0x0000000000d06947 */ /* 0x000fea0003800000 */
[----:B------:R-:W-:Y:S02]  /*6080*/  IMAD.SHL.U32 R20, R20, 0x40, RZ ;  /* 0x0000004014147824 */ /* 0x000fe400078e00ff */
[----:B------:R-:W-:Y:S02]  /*6090*/  IMAD.SHL.U32 R19, R19, 0x100, RZ ;  /* 0x0000010013137824 */ /* 0x000fe400078e00ff */
[----:B------:R-:W-:Y:S02]  /*60a0*/  IMAD.MOV.U32 R21, RZ, RZ, RZ ;  /* 0x000000ffff157224 */ /* 0x000fe400078e00ff */
[----:B------:R-:W-:Y:S02]  /*60b0*/  IMAD.MOV.U32 R4, RZ, RZ, R10 ;  /* 0x000000ffff047224 */ /* 0x000fe400078e000a */
[----:B------:R-:W-:Y:S02]  /*60c0*/  IMAD.MOV.U32 R5, RZ, RZ, R0 ;  /* 0x000000ffff057224 */ /* 0x000fe400078e0000 */
[----:B------:R-:W-:-:S07]  /*60d0*/  IMAD.MOV.U32 R6, RZ, RZ, R12 ;  /* 0x000000ffff067224 */ /* 0x000fce00078e000c */
.L_x_173:
[----:B------:R-:W0:Y:S01]  /*60e0*/  S2R R14, SR_CgaCtaId ;  /* 0x00000000000e7919 */ /* 0x000e220000008800 */
[----:B------:R-:W-:Y:S01]  /*60f0*/  MOV R7, 0x400 ;  /* 0x0000040000077802 */ /* 0x000fe20000000f00 */
[----:B------:R-:W1:Y:S03]  /*6100*/  @!P2 LDC R9, c[0x0][0x500] ;  /* 0x00014000ff09ab82 */ /* 0x000e660000000800 */
[----:B0-----:R-:W-:Y:S02]  /*6110*/  LEA R15, R14, R7, 0x18 ;  /* 0x000000070e0f7211 */ /* 0x001fe400078ec0ff */
[----:B------:R-:W-:-:S03]  /*6120*/  SHF.L.U32 R7, R5, 0x1f, RZ ;  /* 0x0000001f05077819 */ /* 0x000fc600000006ff */
[----:B------:R-:W-:-:S04]  /*6130*/  IMAD R14, R6, 0x8, R15 ;  /* 0x00000008060e7824 */ /* 0x000fc800078e020f */
[----:B------:R-:W0:Y:S02]  /*6140*/  SYNCS.PHASECHK.TRANS64.TRYWAIT P1, [R14+URZ+0x28], R7 ;  /* 0x000028070e0075a7 */ /* 0x000e24000802017f */
[----:B01----:R-:W-:Y:S05]  /*6150*/  @!P1 BRA `(.L_x_170) ;  /* 0x0000000c00909947 */ /* 0x003fea0003800000 */
.L_x_191:
[----:B0-----:R-:W-:Y:S01]  /*6160*/  PRMT R7, R11, 0x9910, RZ ;  /* 0x000099100b077816 */ /* 0x001fe200000000ff */
[----:B------:R0:W-:Y:S03]  /*6170*/  @!P2 SYNCS.ARRIVE.TRANS64 RZ, [R14+URZ], R9 ;  /* 0x000000090effa9a7 */ /* 0x0001e6000800003f */
[----:B------:R-:W-:-:S13]  /*6180*/  ISETP.NE.AND P1, PT, R7, 0x2, PT ;  /* 0x000000020700780c */ /* 0x000fda0003f25270 */
[----:B0-----:R-:W-:Y:S05]  /*6190*/  @P1 BRA `(.L_x_171) ;  /* 0x0000000000041947 */ /* 0x001fea0003800000 */
[----:B------:R-:W-:Y:S01]  /*61a0*/  BPT.TRAP 0x1 ;  /* 0x000000040000795c */ /* 0x000fe20000300000 */
.L_x_171:
[----:B------:R-:W-:Y:S05]  /*61b0*/  @P0 BRA `(.L_x_172) ;  /* 0x0000000000040947 */ /* 0x000fea0003800000 */
[----:B------:R-:W-:Y:S01]  /*61c0*/  BPT.TRAP 0x1 ;  /* 0x000000040000795c */ /* 0x000fe20000300000 */
.L_x_172:
[--C-:B------:R-:W-:Y:S01]  /*61d0*/  IMAD R7, R6, 0x4000, R15.reuse ;  /* 0x0000400006077824 */ /* 0x100fe200078e020f */
[----:B------:R-:W-:Y:S01]  /*61e0*/  R2UR UR9, R14 ;  /* 0x000000000e0972ca */ /* 0x000fe200000e0000 */
[----:B------:R-:W-:Y:S01]  /*61f0*/  IMAD R15, R6, 0x1000, R15 ;  /* 0x00001000060f7824 */ /* 0x000fe200078e020f */
[----:B------:R-:W-:Y:S01]  /*6200*/  UIADD3 UR4, UP0, UR20, 0xf0, URZ ;  /* 0x000000f014047890 */ /* 0x000fe2000ff1e03f */
[----:B------:R-:W-:Y:S01]  /*6210*/  VIADD R4, R4, 0xffffffff ;  /* 0xffffffff04047836 */ /* 0x000fe20000000000 */
[----:B------:R-:W-:Y:S01]  /*6220*/  R2UR UR5, R7 ;  /* 0x00000000070572ca */ /* 0x000fe200000e0000 */
[----:B------:R-:W-:Y:S01]  /*6230*/  UIADD3 UR22, UP1, UR20, 0x1f0, URZ ;  /* 0x000001f014167890 */ /* 0x000fe2000ff3e03f */
[----:B------:R-:W-:Y:S01]  /*6240*/  R2UR UR8, R15 ;  /* 0x000000000f0872ca */ /* 0x000fe200000e0000 */
[----:B------:R-:W-:Y:S01]  /*6250*/  VIADD R6, R6, 0x1 ;  /* 0x0000000106067836 */ /* 0x000fe20000000000 */
[----:B------:R-:W-:Y:S01]  /*6260*/  R2UR UR11, R19 ;  /* 0x00000000130b72ca */ /* 0x000fe200000e0000 */
[----:B------:R-:W-:Y:S01]  /*6270*/  UIADD3.X UR23, URZ, UR21, URZ, UP1, !UPT ;  /* 0x000000153f177290 */ /* 0x000fe20008ffe43f */
[C---:B------:R-:W-:Y:S01]  /*6280*/  R2UR UR10, R21.reuse ;  /* 0x00000000150a72ca */ /* 0x040fe200000e0000 */
[----:B------:R-:W-:Y:S01]  /*6290*/  UMOV UR6, 0x0 ;  /* 0x0000000000067882 */ /* 0x000fe20000000000 */
[----:B------:R-:W-:Y:S01]  /*62a0*/  R2UR UR12, R8 ;  /* 0x00000000080c72ca */ /* 0x000fe200000e0000 */
[----:B------:R-:W-:Y:S01]  /*62b0*/  UMOV UR7, 0x10000000 ;  /* 0x1000000000077882 */ /* 0x000fe20000000000 */
[----:B------:R-:W-:Y:S01]  /*62c0*/  R2UR UR18, R20 ;  /* 0x00000000141272ca */ /* 0x000fe200000e0000 */
[----:B------:R-:W-:Y:S01]  /*62d0*/  VIADD R21, R21, 0x40 ;  /* 0x0000004015157836 */ /* 0x000fe20000000000 */
[----:B------:R-:W-:Y:S01]  /*62e0*/  ISETP.GT.AND P3, PT, R4, 0x1, PT ;  /* 0x000000010400780c */ /* 0x000fe20003f64270 */
[----:B------:R-:W-:Y:S01]  /*62f0*/  UIADD3 UR13, UR5, 0x100, URZ ;  /* 0x00000100050d7890 */ /* 0x000fe2000fffe03f */
[----:B------:R-:W-:Y:S01]  /*6300*/  ISETP.NE.AND P1, PT, R6, 0x5, PT ;  /* 0x000000050600780c */ /* 0x000fe20003f25270 */
[----:B------:R-:W-:-:S02]  /*6310*/  UIADD3.X UR5, URZ, UR21, URZ, UP0, !UPT ;  /* 0x000000153f057290 */ /* 0x000fc400087fe43f */
[----:B------:R-:W-:Y:S01]  /*6320*/  UIADD3 UR14, UR8, 0x14100, URZ ;  /* 0x00014100080e7890 */ /* 0x000fe2000fffe03f */
[----:B------:R-:W-:Y:S02]  /*6330*/  SEL R14, RZ, 0x1, P1 ;  /* 0x00000001ff0e7807 */ /* 0x000fe40000800000 */
[----:B------:R-:W-:Y:S01]  /*6340*/  UMOV UR8, UR13 ;  /* 0x0000000d00087c82 */ /* 0x000fe20008000000 */
[----:B------:R-:W-:Y:S02]  /*6350*/  SEL R6, R6, RZ, P1 ;  /* 0x000000ff06067207 */ /* 0x000fe40000800000 */
[----:B------:R-:W-:Y:S01]  /*6360*/  LOP3.LUT R5, R5, R14, RZ, 0x3c, !PT ;  /* 0x0000000e05057212 */ /* 0x000fe200078e3cff */
[----:B------:R0:W-:Y:S02]  /*6370*/  UTMALDG.3D [UR8], [UR4], desc[UR6] ;  /* 0x00000608040075b4 */ /* 0x0001e40008011000 */
[----:B0-----:R-:W-:Y:S01]  /*6380*/  UMOV UR8, UR14 ;  /* 0x0000000e00087c82 */ /* 0x001fe20008000000 */
[----:B------:R-:W-:-:S02]  /*6390*/  UMOV UR11, UR18 ;  /* 0x00000012000b7c82 */ /* 0x000fc40008000000 */
[----:B------:R0:W-:Y:S02]  /*63a0*/  UTMALDG.3D [UR8], [UR22], desc[UR6] ;  /* 0x00000608160075b4 */ /* 0x0001e40008011000 */
[----:B0-----:R-:W-:Y:S05]  /*63b0*/  @P3 BRA `(.L_x_173) ;  /* 0xfffffffc00483947 */ /* 0x001fea000383ffff */
.L_x_169:
[----:B------:R-:W-:Y:S05]  /*63c0*/  BSYNC B1 ;  /* 0x0000000000017941 */ /* 0x000fea0003800000 */
.L_x_168:
[----:B------:R-:W-:Y:S01]  /*63d0*/  LOP3.LUT P3, RZ, R13, 0xff, RZ, 0xc0, !PT ;  /* 0x000000ff0dff7812 */ /* 0x000fe2000786c0ff */
[----:B------:R-:W-:Y:S01]  /*63e0*/  IMAD.IADD R12, R3, 0x1, R12 ;  /* 0x00000001030c7824 */ /* 0x000fe200078e020c */
[----:B------:R-:W-:Y:S01]  /*63f0*/  IADD3 R16, P4, R16, UR36, RZ ;  /* 0x0000002410107c10 */ /* 0x000fe2000ff9e0ff */
[----:B------:R-:W-:Y:S01]  /*6400*/  ULDC.64 UR4, c[0x0][0x650] ;  /* 0x0001940000047ab9 */ /* 0x000fe20000000a00 */
[----:B------:R-:W-:Y:S01]  /*6410*/  BSSY B1, `(.L_x_174) ;  /* 0x000006a000017945 */ /* 0x000fe20003800000 */
[----:B------:R-:W-:Y:S01]  /*6420*/  IMAD.MOV.U32 R19, RZ, RZ, -0x1 ;  /* 0xffffffffff137424 */ /* 0x000fe200078e00ff */
[----:B------:R-:W-:Y:S01]  /*6430*/  ISETP.GT.U32.AND P1, PT, R12, 0x4, PT ;  /* 0x000000040c00780c */ /* 0x000fe20003f24070 */
[----:B------:R-:W-:Y:S01]  /*6440*/  IMAD.MOV.U32 R20, RZ, RZ, -0x1 ;  /* 0xffffffffff147424 */ /* 0x000fe200078e00ff */
[----:B------:R-:W-:Y:S01]  /*6450*/  IADD3.X R17, R17, UR42, RZ, P4, !PT ;  /* 0x0000002a11117c10 */ /* 0x000fe2000a7fe4ff */
[----:B------:R-:W-:Y:S01]  /*6460*/  IMAD.MOV.U32 R8, RZ, RZ, -0x1 ;  /* 0xffffffffff087424 */ /* 0x000fe200078e00ff */
[----:B------:R-:W-:-:S02]  /*6470*/  ISETP.LT.U32.AND P1, PT, R3, 0x5, P1 ;  /* 0x000000050300780c */ /* 0x000fc40000f21070 */
[----:B------:R-:W-:Y:S01]  /*6480*/  PRMT R13, RZ, 0x7610, R13 ;  /* 0x00007610ff0d7816 */ /* 0x000fe2000000000d */
[----:B------:R-:W0:Y:S01]  /*6490*/  @P3 S2R R5, SR_CgaCtaId ;  /* 0x0000000000053919 */ /* 0x000e220000008800 */
[----:B------:R-:W-:-:S04]  /*64a0*/  @P3 MOV R4, 0x400 ;  /* 0x0000040000043802 */ /* 0x000fc80000000f00 */
[----:B0-----:R-:W-:Y:S01]  /*64b0*/  @P3 LEA R6, R5, R4, 0x18 ;  /* 0x0000000405063211 */ /* 0x001fe200078ec0ff */
[----:B------:R-:W-:-:S03]  /*64c0*/  IMAD.WIDE.U32 R4, R12, -0x33333333, RZ ;  /* 0xcccccccd0c047825 */ /* 0x000fc600078e00ff */
[----:B------:R0:W-:Y:S01]  /*64d0*/  @P3 SYNCS.ARRIVE.TRANS64.A1T0 RZ, [R6+URZ+0x68], RZ ;  /* 0x000068ff06ff39a7 */ /* 0x0001e2000810003f */
[----:B------:R-:W-:Y:S02]  /*64e0*/  ISETP.GE.U32.AND P3, PT, R3, 0x5, PT ;  /* 0x000000050300780c */ /* 0x000fe40003f66070 */
[----:B------:R-:W-:Y:S02]  /*64f0*/  SHF.R.U32.HI R7, RZ, 0x2, R5 ;  /* 0x00000002ff077819 */ /* 0x000fe40000011605 */
[----:B------:R-:W-:Y:S02]  /*6500*/  SEL R5, RZ, 0x1, !P1 ;  /* 0x00000001ff057807 */ /* 0x000fe40004800000 */
[----:B------:R-:W-:Y:S01]  /*6510*/  ISETP.GE.U32.AND P1, PT, R16, UR4, PT ;  /* 0x0000000410007c0c */ /* 0x000fe2000bf26070 */
[----:B------:R-:W-:Y:S01]  /*6520*/  IMAD R12, R7, -0x5, R12 ;  /* 0xfffffffb070c7824 */ /* 0x000fe200078e020c */
[----:B------:R-:W-:Y:S02]  /*6530*/  LOP3.LUT R0, R0, R5, RZ, 0x3c, !PT ;  /* 0x0000000500007212 */ /* 0x000fe400078e3cff */
[----:B------:R-:W-:-:S02]  /*6540*/  ISETP.GE.U32.AND.EX P1, PT, R17, UR5, PT, P1 ;  /* 0x0000000511007c0c */ /* 0x000fc4000bf26110 */
[----:B------:R-:W-:Y:S02]  /*6550*/  PRMT R4, RZ, 0x7610, R4 ;  /* 0x00007610ff047816 */ /* 0x000fe40000000004 */
[----:B------:R-:W-:-:S09]  /*6560*/  @P3 LOP3.LUT R0, R0, 0x1, R7, 0x78, !PT ;  /* 0x0000000100003812 */ /* 0x000fd200078e7807 */
[----:B0-----:R-:W-:Y:S05]  /*6570*/  @P1 BRA `(.L_x_175) ;  /* 0x00000004004c1947 */ /* 0x001fea0003800000 */
[----:B------:R-:W-:Y:S01]  /*6580*/  ULDC.64 UR4, c[0x0][0x628] ;  /* 0x00018a0000047ab9 */ /* 0x000fe20000000a00 */
[----:B------:R-:W0:Y:S01]  /*6590*/  S2R R15, SR_CTAID.X ;  /* 0x00000000000f7919 */ /* 0x000e220000002500 */
[----:B------:R-:W-:Y:S01]  /*65a0*/  ISETP.NE.U32.AND P1, PT, RZ, UR4, PT ;  /* 0x00000004ff007c0c */ /* 0x000fe2000bf25070 */
[----:B------:R-:W-:Y:S01]  /*65b0*/  ULDC UR7, c[0x0][0x630] ;  /* 0x00018c0000077ab9 */ /* 0x000fe20000000800 */
[----:B------:R-:W-:Y:S01]  /*65c0*/  IMAD.MOV.U32 R4, RZ, RZ, R16 ;  /* 0x000000ffff047224 */ /* 0x000fe200078e0010 */
[----:B------:R-:W1:Y:S01]  /*65d0*/  S2R R14, SR_CTAID.Y ;  /* 0x00000000000e7919 */ /* 0x000e620000002600 */
[----:B------:R-:W-:Y:S01]  /*65e0*/  ISETP.NE.AND.EX P1, PT, RZ, UR5, PT, P1 ;  /* 0x00000005ff007c0c */ /* 0x000fe2000bf25310 */
[----:B------:R-:W-:-:S12]  /*65f0*/  IMAD.MOV.U32 R5, RZ, RZ, R17 ;  /* 0x000000ffff057224 */ /* 0x000fd800078e0011 */
[----:B------:R-:W-:Y:S05]  /*6600*/  @!P1 BRA `(.L_x_176) ;  /* 0x0000000000289947 */ /* 0x000fea0003800000 */
[----:B------:R-:W-:Y:S02]  /*6610*/  ULDC UR6, c[0x0][0x634] ;  /* 0x00018d0000067ab9 */ /* 0x000fe40000000800 */
[----:B------:R-:W-:-:S05]  /*6620*/  IADD3 R9, P1, R16, UR6, RZ ;  /* 0x0000000610097c10 */ /* 0x000fca000ff3e0ff */
[----:B------:R-:W-:-:S04]  /*6630*/  IMAD.X R19, RZ, RZ, R17, P1 ;  /* 0x000000ffff137224 */ /* 0x000fc800008e0611 */
[----:B------:R-:W-:-:S04]  /*6640*/  IMAD.WIDE.U32 R6, R19, UR4, RZ ;  /* 0x0000000413067c25 */ /* 0x000fc8000f8e00ff */
[----:B------:R-:W-:-:S04]  /*6650*/  IMAD.WIDE.U32 R6, P1, R9, UR5, R6 ;  /* 0x0000000509067c25 */ /* 0x000fc8000f820006 */
[----:B------:R-:W-:-:S04]  /*6660*/  IMAD.WIDE.U32 R8, R9, UR4, RZ ;  /* 0x0000000409087c25 */ /* 0x000fc8000f8e00ff */
[----:B------:R-:W-:Y:S01]  /*6670*/  IMAD.X R5, RZ, RZ, RZ, P1 ;  /* 0x000000ffff057224 */ /* 0x000fe200008e06ff */
[----:B------:R-:W-:Y:S01]  /*6680*/  IADD3 RZ, P1, R9, R6, RZ ;  /* 0x0000000609ff7210 */ /* 0x000fe20007f3e0ff */
[----:B------:R-:W-:-:S04]  /*6690*/  IMAD.MOV.U32 R4, RZ, RZ, R7 ;  /* 0x000000ffff047224 */ /* 0x000fc800078e0007 */
[----:B------:R-:W-:-:S08]  /*66a0*/  IMAD.WIDE.U32.X R4, R19, UR5, R4, P1 ;  /* 0x0000000513047c25 */ /* 0x000fd000088e0404 */
.L_x_176:
[--C-:B------:R-:W-:Y:S01]  /*66b0*/  SHF.R.U64 R8, R4, UR7, R5.reuse ;  /* 0x0000000704087c19 */ /* 0x100fe20008001205 */
[----:B------:R-:W-:Y:S01]  /*66c0*/  ULDC.64 UR4, c[0x0][0x620] ;  /* 0x0001880000047ab9 */ /* 0x000fe20000000a00 */
[----:B------:R-:W-:Y:S01]  /*66d0*/  SHF.R.U32.HI R4, RZ, UR7, R5 ;  /* 0x00000007ff047c19 */ /* 0x000fe20008011605 */
[----:B------:R-:W2:Y:S01]  /*66e0*/  LDC R24, c[0x0][0x144] ;  /* 0x00005100ff187b82 */ /* 0x000ea20000000800 */
[----:B------:R-:W-:Y:S01]  /*66f0*/  IADD3 R7, P1, RZ, -R8, RZ ;  /* 0x80000008ff077210 */ /* 0x000fe20007f3e0ff */
[----:B------:R-:W-:Y:S01]  /*6700*/  ULDC.64 UR8, c[0x0][0x640] ;  /* 0x0001900000087ab9 */ /* 0x000fe20000000a00 */
[----:B0-----:R-:W-:Y:S01]  /*6710*/  I2FP.F32.U32 R9, R15 ;  /* 0x0000000f00097245 */ /* 0x001fe20000201000 */
[----:B------:R-:W-:Y:S02]  /*6720*/  ULDC UR6, c[0x0][0x608] ;  /* 0x0001820000067ab9 */ /* 0x000fe40000000800 */
[----:B------:R-:W-:Y:S01]  /*6730*/  IMAD.X R4, RZ, RZ, ~R4, P1 ;  /* 0x000000ffff047224 */ /* 0x000fe200008e0e04 */
[----:B------:R-:W-:Y:S01]  /*6740*/  ISETP.NE.U32.AND P1, PT, RZ, UR8, PT ;  /* 0x00000008ff007c0c */ /* 0x000fe2000bf25070 */
[----:B------:R-:W0:Y:S02]  /*6750*/  LDC R21, c[0x0][0x148] ;  /* 0x00005200ff157b82 */ /* 0x000e240000000800 */
[----:B------:R-:W-:Y:S01]  /*6760*/  IMAD R6, R4, UR4, RZ ;  /* 0x0000000404067c24 */ /* 0x000fe2000f8e02ff */
[----:B------:R-:W-:Y:S01]  /*6770*/  ISETP.NE.AND.EX P1, PT, RZ, UR9, PT, P1 ;  /* 0x00000009ff007c0c */ /* 0x000fe2000bf25310 */
[----:B------:R-:W-:Y:S01]  /*6780*/  IMAD.WIDE.U32 R4, R7, UR4, R16 ;  /* 0x0000000407047c25 */ /* 0x000fe2000f8e0010 */
[----:B------:R-:W-:-:S03]  /*6790*/  ULDC UR4, c[0x0][0x150] ;  /* 0x0000540000047ab9 */ /* 0x000fc60000000800 */
[----:B------:R-:W-:Y:S02]  /*67a0*/  IMAD R7, R7, UR5, R6 ;  /* 0x0000000507077c24 */ /* 0x000fe4000f8e0206 */
[----:B------:R-:W-:Y:S01]  /*67b0*/  FMUL R6, R9, UR4 ;  /* 0x0000000409067c20 */ /* 0x000fe20008400000 */
[----:B------:R-:W-:Y:S01]  /*67c0*/  ULDC UR4, c[0x0][0x618] ;  /* 0x0001860000047ab9 */ /* 0x000fe20000000800 */
[----:B------:R-:W-:Y:S01]  /*67d0*/  ULDC UR5, c[0x0][0x154] ;  /* 0x0000550000057ab9 */ /* 0x000fe20000000800 */
[----:B------:R-:W-:-:S03]  /*67e0*/  IMAD.IADD R5, R5, 0x1, R7 ;  /* 0x0000000105057824 */ /* 0x000fc600078e0207 */
[----:B------:R-:W3:Y:S02]  /*67f0*/  F2I.U32.TRUNC.NTZ R6, R6 ;  /* 0x0000000600067305 */ /* 0x000ee4000020f000 */
[----:B------:R-:W-:Y:S02]  /*6800*/  SHF.R.U64 R9, R4, UR4, R5 ;  /* 0x0000000404097c19 */ /* 0x000fe40008001205 */
[----:B-1----:R-:W-:-:S05]  /*6810*/  I2FP.F32.U32 R4, R14 ;  /* 0x0000000e00047245 */ /* 0x002fca0000201000 */
[----:B------:R-:W-:Y:S01]  /*6820*/  FMUL R22, R4, UR5 ;  /* 0x0000000504167c20 */ /* 0x000fe20008400000 */
[----:B------:R-:W-:Y:S01]  /*6830*/  SHF.R.U32.HI R4, RZ, UR4, R5 ;  /* 0x00000004ff047c19 */ /* 0x000fe20008011605 */
[----:B------:R-:W-:-:S03]  /*6840*/  ULDC UR4, c[0x0][0x658] ;  /* 0x0001960000047ab9 */ /* 0x000fc60000000800 */
[--C-:B------:R-:W-:Y:S01]  /*6850*/  SHF.R.U64 R20, R9, UR6, R4.reuse ;  /* 0x0000000609147c19 */ /* 0x100fe20008001204 */
[----:B------:R-:W1:Y:S01]  /*6860*/  F2I.U32.TRUNC.NTZ R22, R22 ;  /* 0x0000001600167305 */ /* 0x000e62000020f000 */
[----:B------:R-:W-:Y:S01]  /*6870*/  SHF.R.U32.HI R5, RZ, UR6, R4 ;  /* 0x00000006ff057c19 */ /* 0x000fe20008011604 */
[----:B---3--:R-:W-:-:S03]  /*6880*/  IMAD.MOV R6, RZ, RZ, -R6 ;  /* 0x000000ffff067224 */ /* 0x008fc600078e0a06 */
[----:B------:R-:W-:Y:S01]  /*6890*/  SHF.R.U64 R19, R20, UR4, R5 ;  /* 0x0000000414137c19 */ /* 0x000fe20008001205 */
[----:B--2---:R-:W-:Y:S01]  /*68a0*/  IMAD R15, R24, R6, R15 ;  /* 0x00000006180f7224 */ /* 0x004fe200078e020f */
[----:B------:R-:W-:-:S03]  /*68b0*/  SHF.R.U32.HI R23, RZ, UR4, R5 ;  /* 0x00000004ff177c19 */ /* 0x000fc60008011605 */
[----:B------:R-:W-:Y:S02]  /*68c0*/  IMAD.MOV.U32 R4, RZ, RZ, R19 ;  /* 0x000000ffff047224 */ /* 0x000fe400078e0013 */
[----:B------:R-:W-:Y:S01]  /*68d0*/  IMAD.MOV.U32 R5, RZ, RZ, R23 ;  /* 0x000000ffff057224 */ /* 0x000fe200078e0017 */
[----:B-1----:R-:W-:Y:S06]  /*68e0*/  @!P1 BRA `(.L_x_177) ;  /* 0x0000000000289947 */ /* 0x002fec0003800000 */
[----:B------:R-:W-:Y:S02]  /*68f0*/  ULDC UR4, c[0x0][0x64c] ;  /* 0x0001930000047ab9 */ /* 0x000fe40000000800 */
[----:B------:R-:W-:-:S05]  /*6900*/  IADD3 R5, P1, R19, UR4, RZ ;  /* 0x0000000413057c10 */ /* 0x000fca000ff3e0ff */
[----:B------:R-:W-:-:S04]  /*6910*/  IMAD.X R23, RZ, RZ, R23, P1 ;  /* 0x000000ffff177224 */ /* 0x000fc800008e0617 */
[----:B------:R-:W-:-:S04]  /*6920*/  IMAD.WIDE.U32 R6, R23, UR8, RZ ;  /* 0x0000000817067c25 */ /* 0x000fc8000f8e00ff */
[----:B------:R-:W-:-:S04]  /*6930*/  IMAD.WIDE.U32 R6, P1, R5, UR9, R6 ;  /* 0x0000000905067c25 */ /* 0x000fc8000f820006 */
[----:B------:R-:W-:-:S04]  /*6940*/  IMAD.WIDE.U32 R4, R5, UR8, RZ ;  /* 0x0000000805047c25 */ /* 0x000fc8000f8e00ff */
[----:B------:R-:W-:Y:S01]  /*6950*/  IMAD.MOV.U32 R4, RZ, RZ, R7 ;  /* 0x000000ffff047224 */ /* 0x000fe200078e0007 */
[----:B------:R-:W-:Y:S01]  /*6960*/  IADD3 RZ, P3, R5, R6, RZ ;  /* 0x0000000605ff7210 */ /* 0x000fe20007f7e0ff */
[----:B------:R-:W-:-:S04]  /*6970*/  IMAD.X R5, RZ, RZ, RZ, P1 ;  /* 0x000000ffff057224 */ /* 0x000fc800008e06ff */
[----:B------:R-:W-:-:S08]  /*6980*/  IMAD.WIDE.U32.X R4, R23, UR9, R4, P3 ;  /* 0x0000000917047c25 */ /* 0x000fd000098e0404 */
.L_x_177:
[----:B------:R-:W-:Y:S01]  /*6990*/  ISETP.NE.AND P1, PT, R2, 0x1, PT ;  /* 0x000000010200780c */ /* 0x000fe20003f25270 */
[----:B------:R-:W-:Y:S01]  /*69a0*/  ULDC UR4, c[0x0][0x648] ;  /* 0x0001920000047ab9 */ /* 0x000fe20000000800 */
[----:B------:R-:W-:Y:S01]  /*69b0*/  LOP3.LUT R20, R20, UR16, RZ, 0xc0, !PT ;  /* 0x0000001014147c12 */ /* 0x000fe2000f8ec0ff */
[----:B------:R-:W-:Y:S01]  /*69c0*/  IMAD.MOV R22, RZ, RZ, -R22 ;  /* 0x000000ffff167224 */ /* 0x000fe200078e0a16 */
[----:B------:R-:W-:Y:S01]  /*69d0*/  SHF.R.U64 R5, R4, UR4, R5 ;  /* 0x0000000404057c19 */ /* 0x000fe20008001205 */
[----:B------:R-:W-:Y:S01]  /*69e0*/  ULDC UR4, c[0x0][0x638] ;  /* 0x00018e0000047ab9 */ /* 0x000fe20000000800 */
[----:B------:R-:W-:Y:S01]  /*69f0*/  LOP3.LUT R6, R9, UR15, RZ, 0xc0, !PT ;  /* 0x0000000f09067c12 */ /* 0x000fe2000f8ec0ff */
[----:B------:R-:W-:Y:S02]  /*6a00*/  ULDC UR5, c[0x0][0x610] ;  /* 0x0001840000057ab9 */ /* 0x000fe40000000800 */
[----:B------:R-:W-:Y:S02]  /*6a10*/  IMAD.MOV R4, RZ, RZ, -R5 ;  /* 0x000000ffff047224 */ /* 0x000fe400078e0a05 */
[----:B------:R-:W-:-:S02]  /*6a20*/  IMAD R20, R5, UR17, R20 ;  /* 0x0000001105147c24 */ /* 0x000fc4000f8e0214 */
[----:B0-----:R-:W-:Y:S02]  /*6a30*/  @P1 IMAD R15, R21, R22, R14 ;  /* 0x00000016150f1224 */ /* 0x001fe400078e020e */
[----:B------:R-:W-:Y:S01]  /*6a40*/  IMAD R19, R4, UR4, R19 ;  /* 0x0000000404137c24 */ /* 0x000fe2000f8e0213 */
[----:B------:R-:W-:Y:S01]  /*6a50*/  ULDC UR4, c[0x0][0x600] ;  /* 0x0001800000047ab9 */ /* 0x000fe20000000800 */
[----:B------:R-:W-:Y:S02]  /*6a60*/  IMAD R15, R20, UR5, R15 ;  /* 0x00000005140f7c24 */ /* 0x000fe4000f8e020f */
[----:B------:R-:W-:Y:S02]  /*6a70*/  IMAD R6, R19, UR4, R6 ;  /* 0x0000000413067c24 */ /* 0x000fe4000f8e0206 */
[----:B------:R-:W-:-:S03]  /*6a80*/  IMAD.MOV.U32 R4, RZ, RZ, 0x1 ;  /* 0x00000001ff047424 */ /* 0x000fc600078e00ff */
[----:B------:R-:W-:Y:S02]  /*6a90*/  SEL R20, R6, R15, !P1 ;  /* 0x0000000f06147207 */ /* 0x000fe40004800000 */
[----:B------:R-:W-:-:S07]  /*6aa0*/  SEL R19, R15, R6, !P1 ;  /* 0x000000060f137207 */ /* 0x000fce0004800000 */
.L_x_175:
[----:B------:R-:W-:Y:S05]  /*6ab0*/  BSYNC B1 ;  /* 0x0000000000017941 */ /* 0x000fea0003800000 */
.L_x_174:
[----:B------:R-:W-:-:S13]  /*6ac0*/  LOP3.LUT P1, RZ, R4, 0xff, RZ, 0xc0, !PT ;  /* 0x000000ff04ff7812 */ /* 0x000fda000782c0ff */
[----:B------:R-:W-:Y:S05]  /*6ad0*/  @P1 BRA `(.L_x_178) ;  /* 0xfffffff4004c1947 */ /* 0x000fea000383ffff */
[----:B------:R-:W-:Y:S05]  /*6ae0*/  BSYNC B0 ;  /* 0x0000000000007941 */ /* 0x000fea0003800000 */
.L_x_166:
[----:B------:R-:W-:-:S03]  /*6af0*/  UMOV UR4, 0xffffffff ;  /* 0xffffffff00047882 */ /* 0x000fc60000000000 */
[----:B------:R-:W-:Y:S05]  /*6b00*/  BRA.DIV UR4, `(.L_x_179) ;  /* 0x0000000604387947 */ /* 0x000fea000b800000 */
[----:B------:R-:W-:-:S13]  /*6b10*/  ELECT P6, URZ, PT ;  /* 0x00000000003f782f */ /* 0x000fda00038c0000 */
.L_x_194:
[----:B------:R-:W-:Y:S04]  /*6b20*/  BSSY B0, `(.L_x_180) ;  /* 0x0000034000007945 */ /* 0x000fe80003800000 */
[----:B------:R-:W-:Y:S05]  /*6b30*/  @!P6 BRA `(.L_x_181) ;  /* 0x0000000000c8e947 */ /* 0x000fea0003800000 */
[----:B------:R-:W-:-:S04]  /*6b40*/  LOP3.LUT R18, R18, 0x2, RZ, 0xfc, !PT ;  /* 0x0000000212127812 */ /* 0x000fc800078efcff */
[----:B------:R-:W-:-:S13]  /*6b50*/  ISETP.NE.AND P0, PT, R18, 0x3, PT ;  /* 0x000000031200780c */ /* 0x000fda0003f05270 */
[----:B------:R-:W-:Y:S05]  /*6b60*/  @!P0 BRA `(.L_x_182) ;  /* 0x0000000000048947 */ /* 0x000fea0003800000 */
[----:B------:R-:W-:Y:S01]  /*6b70*/  BPT.TRAP 0x1 ;  /* 0x000000040000795c */ /* 0x000fe20000300000 */
.L_x_182:
[----:B------:R-:W0:Y:S01]  /*6b80*/  S2R R3, SR_CgaCtaId ;  /* 0x0000000000037919 */ /* 0x000e220000008800 */
[----:B------:R-:W-:-:S04]  /*6b90*/  MOV R2, 0x400 ;  /* 0x0000040000027802 */ /* 0x000fc80000000f00 */
[----:B0-----:R-:W-:Y:S02]  /*6ba0*/  LEA R3, R3, R2, 0x18 ;  /* 0x0000000203037211 */ /* 0x001fe400078ec0ff */
[----:B------:R-:W-:-:S03]  /*6bb0*/  SHF.L.U32 R2, R0, 0x1f, RZ ;  /* 0x0000001f00027819 */ /* 0x000fc600000006ff */
[----:B------:R-:W-:-:S04]  /*6bc0*/  VIADD R3, R3, 0x28 ;  /* 0x0000002803037836 */ /* 0x000fc80000000000 */
[C---:B------:R-:W-:Y:S02]  /*6bd0*/  IMAD R7, R12.reuse, 0x8, R3 ;  /* 0x000000080c077824 */ /* 0x040fe400078e0203 */
[----:B------:R-:W-:Y:S02]  /*6be0*/  VIADD R12, R12, 0x1 ;  /* 0x000000010c0c7836 */ /* 0x000fe40000000000 */
[----:B------:R-:W0:Y:S03]  /*6bf0*/  SYNCS.PHASECHK.TRANS64.TRYWAIT P0, [R7+URZ], R2 ;  /* 0x00000002070075a7 */ /* 0x000e26000800017f */
[----:B------:R-:W-:-:S04]  /*6c00*/  ISETP.NE.AND P1, PT, R12, 0x5, PT ;  /* 0x000000050c00780c */ /* 0x000fc80003f25270 */
[----:B------:R-:W-:Y:S02]  /*6c10*/  SEL R5, RZ, 0x1, P1 ;  /* 0x00000001ff057807 */ /* 0x000fe40000800000 */
[----:B------:R-:W-:Y:S02]  /*6c20*/  SEL R12, R12, RZ, P1 ;  /* 0x000000ff0c0c7207 */ /* 0x000fe40000800000 */
[----:B------:R-:W-:-:S03]  /*6c30*/  LOP3.LUT R5, R0, R5, RZ, 0x3c, !PT ;  /* 0x0000000500057212 */ /* 0x000fc600078e3cff */
[----:B------:R-:W-:Y:S01]  /*6c40*/  IMAD R9, R12, 0x8, R3 ;  /* 0x000000080c097824 */ /* 0x000fe200078e0203 */
[----:B------:R-:W-:Y:S01]  /*6c50*/  SHF.L.U32 R4, R5, 0x1f, RZ ;  /* 0x0000001f05047819 */ /* 0x000fe200000006ff */
[----:B0-----:R-:W-:Y:S06]  /*6c60*/  @!P0 BRA `(.L_x_183) ;  /* 0x0000000400008947 */ /* 0x001fec0003800000 */
.L_x_195:
[----:B------:R-:W1:Y:S01]  /*6c70*/  SYNCS.PHASECHK.TRANS64.TRYWAIT P0, [R9+URZ], R4 ;  /* 0x00000004090075a7 */ /* 0x000e62000800017f */
[----:B------:R-:W-:-:S05]  /*6c80*/  VIADD R0, R12, 0x1 ;  /* 0x000000010c007836 */ /* 0x000fca0000000000 */
[----:B------:R-:W-:-:S04]  /*6c90*/  ISETP.NE.AND P1, PT, R0, 0x5, PT ;  /* 0x000000050000780c */ /* 0x000fc80003f25270 */
[----:B0-----:R-:W-:Y:S02]  /*6ca0*/  SEL R2, RZ, 0x1, P1 ;  /* 0x00000001ff027807 */ /* 0x001fe40000800000 */
[----:B------:R-:W-:Y:S02]  /*6cb0*/  SEL R0, R0, RZ, P1 ;  /* 0x000000ff00007207 */ /* 0x000fe40000800000 */
[----:B------:R-:W-:-:S03]  /*6cc0*/  LOP3.LUT R7, R5, R2, RZ, 0x3c, !PT ;  /* 0x0000000205077212 */ /* 0x000fc600078e3cff */
[----:B------:R-:W-:Y:S01]  /*6cd0*/  IMAD R6, R0, 0x8, R3 ;  /* 0x0000000800067824 */ /* 0x000fe200078e0203 */
[----:B------:R-:W-:Y:S01]  /*6ce0*/  SHF.L.U32 R5, R7, 0x1f, RZ ;  /* 0x0000001f07057819 */ /* 0x000fe200000006ff */
[----:B-1----:R-:W-:Y:S06]  /*6cf0*/  @!P0 BRA `(.L_x_184) ;  /* 0x0000000000f08947 */ /* 0x002fec0003800000 */
.L_x_196:
[----:B------:R-:W1:Y:S01]  /*6d00*/  SYNCS.PHASECHK.TRANS64.TRYWAIT P0, [R6+URZ], R5 ;  /* 0x00000005060075a7 */ /* 0x000e62000800017f */
[----:B------:R-:W-:-:S05]  /*6d10*/  VIADD R0, R0, 0x1 ;  /* 0x0000000100007836 */ /* 0x000fca0000000000 */
[----:B------:R-:W-:-:S04]  /*6d20*/  ISETP.NE.AND P1, PT, R0, 0x5, PT ;  /* 0x000000050000780c */ /* 0x000fc80003f25270 */
[----:B------:R-:W-:Y:S02]  /*6d30*/  SEL R2, RZ, 0x1, P1 ;  /* 0x00000001ff027807 */ /* 0x000fe40000800000 */
[----:B------:R-:W-:Y:S02]  /*6d40*/  SEL R0, R0, RZ, P1 ;  /* 0x000000ff00007207 */ /* 0x000fe40000800000 */
[----:B------:R-:W-:-:S03]  /*6d50*/  LOP3.LUT R7, R7, R2, RZ, 0x3c, !PT ;  /* 0x0000000207077212 */ /* 0x000fc600078e3cff */
[----:B0-----:R-:W-:Y:S01]  /*6d60*/  IMAD R9, R0, 0x8, R3 ;  /* 0x0000000800097824 */ /* 0x001fe200078e0203 */
[----:B------:R-:W-:Y:S01]  /*6d70*/  SHF.L.U32 R4, R7, 0x1f, RZ ;  /* 0x0000001f07047819 */ /* 0x000fe200000006ff */
[----:B-1----:R-:W-:Y:S06]  /*6d80*/  @!P0 BRA `(.L_x_185) ;  /* 0x0000000000e08947 */ /* 0x002fec0003800000 */
.L_x_197:
[----:B------:R-:W1:Y:S01]  /*6d90*/  SYNCS.PHASECHK.TRANS64.TRYWAIT P0, [R9+URZ], R4 ;  /* 0x00000004090075a7 */ /* 0x000e62000800017f */
[----:B------:R-:W-:-:S05]  /*6da0*/  VIADD R0, R0, 0x1 ;  /* 0x0000000100007836 */ /* 0x000fca0000000000 */
[----:B------:R-:W-:-:S04]  /*6db0*/  ISETP.NE.AND P1, PT, R0, 0x5, PT ;  /* 0x000000050000780c */ /* 0x000fc80003f25270 */
[----:B------:R-:W-:Y:S02]  /*6dc0*/  SEL R2, RZ, 0x1, P1 ;  /* 0x00000001ff027807 */ /* 0x000fe40000800000 */
[----:B------:R-:W-:Y:S02]  /*6dd0*/  SEL R0, R0, RZ, P1 ;  /* 0x000000ff00007207 */ /* 0x000fe40000800000 */
[----:B------:R-:W-:Y:S01]  /*6de0*/  LOP3.LUT R2, R7, R2, RZ, 0x3c, !PT ;  /* 0x0000000207027212 */ /* 0x000fe200078e3cff */
[----:B-1----:R-:W-:Y:S06]  /*6df0*/  @!P0 BRA `(.L_x_186) ;  /* 0x0000000000d88947 */ /* 0x002fec0003800000 */
.L_x_198:
[----:B------:R-:W-:Y:S01]  /*6e00*/  IMAD R3, R0, 0x8, R3 ;  /* 0x0000000800037824 */ /* 0x000fe200078e0203 */
[----:B------:R-:W-:-:S07]  /*6e10*/  SHF.L.U32 R0, R2, 0x1f, RZ ;  /* 0x0000001f02007819 */ /* 0x000fce00000006ff */
.L_x_187:
[----:B--2---:R2:W3:Y:S02]  /*6e20*/  SYNCS.PHASECHK.TRANS64.TRYWAIT P0, [R3+URZ], R0 ;  /* 0x00000000030075a7 */ /* 0x0044e4000800017f */
[----:B---3--:R-:W-:Y:S05]  /*6e30*/  @!P0 NANOSLEEP.SYNCS 0x989680 ;  /* 0x009896800000895d */ /* 0x008fea0003900000 */
[----:B------:R-:W3:Y:S02]  /*6e40*/  @!P0 SYNCS.PHASECHK.TRANS64 P0, [R3+URZ], R0 ;  /* 0x00000000030085a7 */ /* 0x000ee4000800007f */
[----:B---3--:R-:W-:Y:S05]  /*6e50*/  @!P0 BRA `(.L_x_187) ;  /* 0xfffffffc00f08947 */ /* 0x008fea000383ffff */
.L_x_181:
[----:B------:R-:W-:Y:S05]  /*6e60*/  BSYNC B0 ;  /* 0x0000000000007941 */ /* 0x000fea0003800000 */
.L_x_180:
[----:B------:R-:W-:Y:S05]  /*6e70*/  EXIT ;  /* 0x000000000000794d */ /* 0x000fea0003800000 */
.L_x_17:
[----:B-1----:R1:W2:Y:S02]  /*6e80*/  SYNCS.PHASECHK.TRANS64.TRYWAIT P1, [R3+URZ], R0 ;  /* 0x00000000030075a7 */ /* 0x0022a4000802017f */
[----:B--2---:R-:W-:Y:S05]  /*6e90*/  @!P1 NANOSLEEP.SYNCS 0x989680 ;  /* 0x009896800000995d */ /* 0x004fea0003900000 */
[----:B------:R-:W2:Y:S02]  /*6ea0*/  @!P1 SYNCS.PHASECHK.TRANS64 P1, [R3+URZ], R0 ;  /* 0x00000000030095a7 */ /* 0x000ea4000802007f */
[----:B--2---:R-:W-:Y:S05]  /*6eb0*/  @!P1 BRA `(.L_x_17) ;  /* 0xfffffffc00f09947 */ /* 0x004fea000383ffff */
[----:B------:R-:W-:Y:S05]  /*6ec0*/  BRA `(.L_x_16) ;  /* 0xffffffa400807947 */ /* 0x000fea000383ffff */
.L_x_22:
[----:B-1----:R1:W2:Y:S02]  /*6ed0*/  SYNCS.PHASECHK.TRANS64.TRYWAIT P1, [R5+URZ], R4 ;  /* 0x00000004050075a7 */ /* 0x0022a4000802017f */
[----:B--2---:R-:W-:Y:S05]  /*6ee0*/  @!P1 NANOSLEEP.SYNCS 0x989680 ;  /* 0x009896800000995d */ /* 0x004fea0003900000 */
[----:B------:R-:W2:Y:S02]  /*6ef0*/  @!P1 SYNCS.PHASECHK.TRANS64 P1, [R5+URZ], R4 ;  /* 0x00000004050095a7 */ /* 0x000ea4000802007f */
[----:B--2---:R-:W-:Y:S05]  /*6f00*/  @!P1 BRA `(.L_x_22) ;  /* 0xfffffffc00f09947 */ /* 0x004fea000383ffff */
[----:B------:R-:W-:Y:S05]  /*6f10*/  BRA `(.L_x_21) ;  /* 0xffffffa800547947 */ /* 0x000fea000383ffff */
.L_x_167:
[----:B------:R-:W-:Y:S01]  /*6f20*/  BSSY B1, `(.L_x_188) ;  /* 0x0000006000017945 */ /* 0x000fe20003800000 */
[----:B------:R-:W-:-:S07]  /*6f30*/  IMAD.MOV.U32 R15, RZ, RZ, -0x1 ;  /* 0xffffffffff0f7424 */ /* 0x000fce00078e00ff */
[----:B------:R-:W-:Y:S05]  /*6f40*/  WARPSYNC.COLLECTIVE R15, `(.L_x_189) ;  /* 0x000000000f0c7348 */ /* 0x000fea0003c00000 */
[----:B------:R-:W-:Y:S02]  /*6f50*/  ELECT P6, UR62, PT ;  /* 0x00000000003e782f */ /* 0x000fe400038c0000 */
[----:B------:R-:W-:Y:S01]  /*6f60*/  MOV R14, UR62 ;  /* 0x0000003e000e7c02 */ /* 0x000fe20008000f00 */
[----:B------:R-:W-:Y:S10]  /*6f70*/  ENDCOLLECTIVE ;  /* 0x000000000000791b */ /* 0x000ff40003800000 */
.L_x_189:
[----:B------:R-:W-:Y:S05]  /*6f80*/  BSYNC B1 ;  /* 0x0000000000017941 */ /* 0x000fea0003800000 */
.L_x_188:
[----:B------:R-:W-:Y:S05]  /*6f90*/  BRA `(.L_x_190) ;  /* 0xfffffff000287947 */ /* 0x000fea000383ffff */
.L_x_170:
[----:B0-----:R0:W1:Y:S02]  /*6fa0*/  SYNCS.PHASECHK.TRANS64.TRYWAIT P1, [R14+URZ+0x28], R7 ;  /* 0x000028070e0075a7 */ /* 0x001064000802017f */
[----:B-1----:R-:W-:Y:S05]  /*6fb0*/  @!P1 NANOSLEEP.SYNCS 0x989680 ;  /* 0x009896800000995d */ /* 0x002fea0003900000 */
[----:B------:R-:W1:Y:S02]  /*6fc0*/  @!P1 SYNCS.PHASECHK.TRANS64 P1, [R14+URZ+0x28], R7 ;  /* 0x000028070e0095a7 */ /* 0x000e64000802007f */
[----:B-1----:R-:W-:Y:S05]  /*6fd0*/  @!P1 BRA `(.L_x_170) ;  /* 0xfffffffc00f09947 */ /* 0x002fea000383ffff */
[----:B------:R-:W-:Y:S05]  /*6fe0*/  BRA `(.L_x_191) ;  /* 0xfffffff0005c7947 */ /* 0x000fea000383ffff */
.L_x_179:
[----:B------:R-:W-:Y:S01]  /*6ff0*/  BSSY B0, `(.L_x_192) ;  /* 0x0000006000007945 */ /* 0x000fe20003800000 */
[----:B------:R-:W-:-:S07]  /*7000*/  IMAD.MOV.U32 R15, RZ, RZ, -0x1 ;  /* 0xffffffffff0f7424 */ /* 0x000fce00078e00ff */
[----:B------:R-:W-:Y:S05]  /*7010*/  WARPSYNC.COLLECTIVE R15, `(.L_x_193) ;  /* 0x000000000f0c7348 */ /* 0x000fea0003c00000 */
[----:B------:R-:W-:Y:S02]  /*7020*/  ELECT P6, UR62, PT ;  /* 0x00000000003e782f */ /* 0x000fe400038c0000 */
[----:B------:R-:W-:Y:S01]  /*7030*/  MOV R14, UR62 ;  /* 0x0000003e000e7c02 */ /* 0x000fe20008000f00 */
[----:B------:R-:W-:Y:S10]  /*7040*/  ENDCOLLECTIVE ;  /* 0x000000000000791b */ /* 0x000ff40003800000 */
.L_x_193:
[----:B------:R-:W-:Y:S05]  /*7050*/  BSYNC B0 ;  /* 0x0000000000007941 */ /* 0x000fea0003800000 */
.L_x_192:
[----:B------:R-:W-:Y:S05]  /*7060*/  BRA `(.L_x_194) ;  /* 0xfffffff800ac7947 */ /* 0x000fea000383ffff */
.L_x_183:
[----:B0-----:R0:W1:Y:S02]  /*7070*/  SYNCS.PHASECHK.TRANS64.TRYWAIT P0, [R7+URZ], R2 ;  /* 0x00000002070075a7 */ /* 0x001064000800017f */
[----:B-1----:R-:W-:Y:S05]  /*7080*/  @!P0 NANOSLEEP.SYNCS 0x989680 ;  /* 0x009896800000895d */ /* 0x002fea0003900000 */
[----:B------:R-:W1:Y:S02]  /*7090*/  @!P0 SYNCS.PHASECHK.TRANS64 P0, [R7+URZ], R2 ;  /* 0x00000002070085a7 */ /* 0x000e64000800007f */
[----:B-1----:R-:W-:Y:S05]  /*70a0*/  @!P0 BRA `(.L_x_183) ;  /* 0xfffffffc00f08947 */ /* 0x002fea000383ffff */
[----:B------:R-:W-:Y:S05]  /*70b0*/  BRA `(.L_x_195) ;  /* 0xfffffff800ec7947 */ /* 0x000fea000383ffff */
.L_x_184:
[----:B0-----:R0:W1:Y:S02]  /*70c0*/  SYNCS.PHASECHK.TRANS64.TRYWAIT P0, [R9+URZ], R4 ;  /* 0x00000004090075a7 */ /* 0x001064000800017f */
[----:B-1----:R-:W-:Y:S05]  /*70d0*/  @!P0 NANOSLEEP.SYNCS 0x989680 ;  /* 0x009896800000895d */ /* 0x002fea0003900000 */
[----:B------:R-:W1:Y:S02]  /*70e0*/  @!P0 SYNCS.PHASECHK.TRANS64 P0, [R9+URZ], R4 ;  /* 0x00000004090085a7 */ /* 0x000e64000800007f */
[----:B-1----:R-:W-:Y:S05]  /*70f0*/  @!P0 BRA `(.L_x_184) ;  /* 0xfffffffc00f08947 */ /* 0x002fea000383ffff */
[----:B------:R-:W-:Y:S05]  /*7100*/  BRA `(.L_x_196) ;  /* 0xfffffff800fc7947 */ /* 0x000fea000383ffff */
.L_x_185:
[----:B0-----:R0:W1:Y:S02]  /*7110*/  SYNCS.PHASECHK.TRANS64.TRYWAIT P0, [R6+URZ], R5 ;  /* 0x00000005060075a7 */ /* 0x001064000800017f */
[----:B-1----:R-:W-:Y:S05]  /*7120*/  @!P0 NANOSLEEP.SYNCS 0x989680 ;  /* 0x009896800000895d */ /* 0x002fea0003900000 */
[----:B------:R-:W1:Y:S02]  /*7130*/  @!P0 SYNCS.PHASECHK.TRANS64 P0, [R6+URZ], R5 ;  /* 0x00000005060085a7 */ /* 0x000e64000800007f */
[----:B-1----:R-:W-:Y:S05]  /*7140*/  @!P0 BRA `(.L_x_185) ;  /* 0xfffffffc00f08947 */ /* 0x002fea000383ffff */
[----:B------:R-:W-:Y:S05]  /*7150*/  BRA `(.L_x_197) ;  /* 0xfffffffc000c7947 */ /* 0x000fea000383ffff */
.L_x_186:
[----:B-1----:R1:W2:Y:S02]  /*7160*/  SYNCS.PHASECHK.TRANS64.TRYWAIT P0, [R9+URZ], R4 ;  /* 0x00000004090075a7 */ /* 0x0022a4000800017f */
[----:B--2---:R-:W-:Y:S05]  /*7170*/  @!P0 NANOSLEEP.SYNCS 0x989680 ;  /* 0x009896800000895d */ /* 0x004fea0003900000 */
[----:B------:R-:W2:Y:S02]  /*7180*/  @!P0 SYNCS.PHASECHK.TRANS64 P0, [R9+URZ], R4 ;  /* 0x00000004090085a7 */ /* 0x000ea4000800007f */
[----:B--2---:R-:W-:Y:S05]  /*7190*/  @!P0 BRA `(.L_x_186) ;  /* 0xfffffffc00f08947 */ /* 0x004fea000383ffff */
[----:B------:R-:W-:Y:S05]  /*71a0*/  BRA `(.L_x_198) ;  /* 0xfffffffc00147947 */ /* 0x000fea000383ffff */
.L_x_199:
[----:B------:R-:W-:-:S00]  /*71b0*/  BRA `(.L_x_199) ;  /* 0xfffffffc00fc7947 */ /* 0x000fc0000383ffff */
[----:B------:R-:W-:-:S00]  /*71c0*/  NOP ;  /* 0x0000000000007918 */ /* 0x000fc00000000000 */
        /* <DEDUP_REMOVED lines=11> */
.L_x_200:


//--------------------- .nv.global.init           --------------------------
	.section	.nv.global.init,"aw",@progbits
.nv.global.init:
	.type		$str$22,@object
	.size		$str$22,($str$23 - $str$22)
$str$22:
        /*0000*/ 	.byte	0x6b, 0x5f, 0x74, 0x69, 0x6c, 0x65, 0x5f, 0x63, 0x6f, 0x75, 0x6e, 0x74, 0x20, 0x3e, 0x3d, 0x20
        /*0010*/ 	.byte	0x31, 0x00
	.type		$str$23,@object
	.size		$str$23,(__unnamed_1 - $str$23)
$str$23:
        /*0012*/ 	.byte	0x2f, 0x74, 0x6d, 0x70, 0x2f, 0x63, 0x75, 0x74, 0x6c, 0x61, 0x73, 0x73, 0x5f, 0x73, 0x77, 0x65
        /*0022*/ 	.byte	0x65, 0x70, 0x5f, 0x73, 0x72, 0x63, 0x2f, 0x69, 0x6e, 0x63, 0x6c, 0x75, 0x64, 0x65, 0x2f, 0x63
        /*0032*/ 	.byte	0x75, 0x74, 0x6c, 0x61, 0x73, 0x73, 0x2f, 0x67, 0x65, 0x6d, 0x6d, 0x2f, 0x63, 0x6f, 0x6c, 0x6c
        /*0042*/ 	.byte	0x65, 0x63, 0x74, 0x69, 0x76, 0x65, 0x2f, 0x73, 0x6d, 0x39, 0x30, 0x5f, 0x6d, 0x6d, 0x61, 0x5f
        /*0052*/ 	.byte	0x74, 0x6d, 0x61, 0x5f, 0x67, 0x6d, 0x6d, 0x61, 0x5f, 0x73, 0x73, 0x5f, 0x77, 0x61, 0x72, 0x70
        /*0062*/ 	.byte	0x73, 0x70, 0x65, 0x63, 0x69, 0x61, 0x6c, 0x69, 0x7a, 0x65, 0x64, 0x2e, 0x68, 0x70, 0x70, 0x00
	.type		__unnamed_1,@object
	.size		__unnamed_1,(.L_0 - __unnamed_1)
__unnamed_1:
        /*0072*/ 	.byte	0x76, 0x6f, 0x69, 0x64, 0x20, 0x63, 0x75, 0x74, 0x6c, 0x61, 0x73, 0x73, 0x3a, 0x3a, 0x67, 0x65
        /* <DEDUP_REMOVED lines=171> */
        /*0b32*/ 	.byte	0x65, 0x3a, 0x3a, 0x69, 0x64, 0x65, 0x6e, 0x74, 0x69, 0x74, 0x79, 0x5d, 0x00
.L_0:


//--------------------- .nv.shared._ZN7cutlass13device_kernelINS_4gemm6kernel13GemmUniversalIN4cute5tupleIJiiiiEEENS1_10collective13CollectiveMmaINS1_34MainloopSm90TmaGmmaWarpSpecializedILi5ENS5_IJNS4_1CILi1EEESB_SB_EEENS1_35KernelTmaWarpSpecializedCooperativeEEENS5_IJNSA_ILi256EEENSA_ILi64EEESG_EEEaNS5_IJlSB_lEEEaSI_NS4_8TiledMMAINS4_8MMA_AtomIJNS4_4SM904GMMA26MMA_64x64x32_S32S8S8_SS_TNEEEENS4_6LayoutINS5_IJNSA_ILi2EEESB_SB_EEENS5_IJSB_NSA_ILi0EEESS_EEEEENS5_IJNS4_10UnderscoreESV_SV_EEEEENS4_13SM90_TMA_LOADENS4_14ComposedLayoutINS4_7SwizzleILi2ELi4ELi3EEENS4_18smem_ptr_flag_bitsILi8EEENSP_INS5_IJNSA_ILi8EEESG_EEENS5_IJSG_SB_EEEEEEEvNS4_8identityESY_S18_vS19_EENS_8epilogue10collective6detail29Sm90TmaWarpSpecializedAdapterINS1C_15DefaultEpilogueIaSI_SI_NS1B_6thread17LinearCombinationIaLi1EiiLNS1G_9ScaleType4KindE0ELNS_15FloatRoundStyleE2EaEENS1_15EpilogueDefaultEEEEEvvEEEEvNT_6ParamsE --------------------------
	.section	.nv.shared._ZN7cutlass13device_kernelINS_4gemm6kernel13GemmUniversalIN4cute5tupleIJiiiiEEENS1_10collective13CollectiveMmaINS1_34MainloopSm90TmaGmmaWarpSpecializedILi5ENS5_IJNS4_1CILi1EEESB_SB_EEENS1_35KernelTmaWarpSpecializedCooperativeEEENS5_IJNSA_ILi256EEENSA_ILi64EEESG_EEEaNS5_IJlSB_lEEEaSI_NS4_8TiledMMAINS4_8MMA_AtomIJNS4_4SM904GMMA26MMA_64x64x32_S32S8S8_SS_TNEEEENS4_6LayoutINS5_IJNSA_ILi2EEESB_SB_EEENS5_IJSB_NSA_ILi0EEESS_EEEEENS5_IJNS4_10UnderscoreESV_SV_EEEEENS4_13SM90_TMA_LOADENS4_14ComposedLayoutINS4_7SwizzleILi2ELi4ELi3EEENS4_18smem_ptr_flag_bitsILi8EEENSP_INS5_IJNSA_ILi8EEESG_EEENS5_IJSG_SB_EEEEEEEvNS4_8identityESY_S18_vS19_EENS_8epilogue10collective6detail29Sm90TmaWarpSpecializedAdapterINS1C_15DefaultEpilogueIaSI_SI_NS1B_6thread17LinearCombinationIaLi1EiiLNS1G_9ScaleType4KindE0ELNS_15FloatRoundStyleE2EaEENS1_15EpilogueDefaultEEEEEvvEEEEvNT_6ParamsE,"aw",@nobits
	.sectionflags	@""
	.align	16
	.zero		1024


//--------------------- .nv.shared.reserved.0     --------------------------
	.section	.nv.shared.reserved.0,"aw",@nobits
	.weak		__nv_reservedSMEM_offset_0_alias
	.size		__nv_reservedSMEM_offset_0_alias, 0, 0
	.other		__nv_reservedSMEM_offset_0_alias,@"STO_CUDA_RESERVED_SHARED STV_DEFAULT"
__nv_reservedSMEM_offset_0_alias:
	.zero		0


//--------------------- .nv.global                --------------------------
	.section	.nv.global,"aw",@nobits
.nv.global:
	.type		_ZN40_INTERNAL_294e706f_4_k_cu_def9bf33_258084cute1_E,@object
	.size		_ZN40_INTERNAL_294e706f_4_k_cu_def9bf33_258084cute1_E,(_ZN40_INTERNAL_294e706f_4_k_cu_def9bf33_258084cuda3std3__45__cpo6cbeginE - _ZN40_INTERNAL_294e706f_4_k_cu_def9bf33_258084cute1_E)
_ZN40_INTERNAL_294e706f_4_k_cu_def9bf33_258084cute1_E:
	.zero		1
	.type		_ZN40_INTERNAL_294e706f_4_k_cu_def9bf33_258084cuda3std3__45__cpo6cbeginE,@object
	.size		_ZN40_INTERNAL_294e706f_4_k_cu_def9bf33_258084cuda3std3__45__cpo6cbeginE,(_ZN40_INTERNAL_294e706f_4_k_cu_def9bf33_258084cuda3std3__48in_placeE - _ZN40_INTERNAL_294e706f_4_k_cu_def9bf33_258084cuda3std3__45__cpo6cbeginE)
_ZN40_INTERNAL_294e706f_4_k_cu_def9bf33_258084cuda3std3__45__cpo6cbeginE:
	.zero		1
	.type		_ZN40_INTERNAL_294e706f_4_k_cu_def9bf33_258084cuda3std3__48in_placeE,@object
	.size		_ZN40_INTERNAL_294e706f_4_k_cu_def9bf33_258084cuda3std3__48in_placeE,(_ZN40_INTERNAL_294e706f_4_k_cu_def9bf33_258084cuda3std6ranges3__45__cpo9iter_moveE - _ZN40_INTERNAL_294e706f_4_k_cu_def9bf33_258084cuda3std3__48in_placeE)
_ZN40_INTERNAL_294e706f_4_k_cu_def9bf33_258084cuda3std3__48in_placeE:
	.zero		1
	.type		_ZN40_INTERNAL_294e706f_4_k_cu_def9bf33_258084cuda3std6ranges3__45__cpo9iter_moveE,@object
	.size		_ZN40_INTERNAL_294e706f_4_k_cu_def9bf33_258084cuda3std6ranges3__45__cpo9iter_moveE,(_ZN40_INTERNAL_294e706f_4_k_cu_def9bf33_258084cuda3std3__45__cpo5beginE - _ZN40_INTERNAL_294e706f_4_k_cu_def9bf33_258084cuda3std6ranges3__45__cpo9iter_moveE)
_ZN40_INTERNAL_294e706f_4_k_cu_def9bf33_258084cuda3std6ranges3__45__cpo9iter_moveE:
	.zero		1
	.type		_ZN40_INTERNAL_294e706f_4_k_cu_def9bf33_258084cuda3std3__45__cpo5beginE,@object
	.size		_ZN40_INTERNAL_294e706f_4_k_cu_def9bf33_258084cuda3std3__45__cpo5beginE,(_ZN40_INTERNAL_294e706f_4_k_cu_def9bf33_258084cuda3std3__442_GLOBAL__N__294e706f_4_k_cu_def9bf33_258086ignoreE - _ZN40_INTERNAL_294e706f_4_k_cu_def9bf33_258084cuda3std3__45__cpo5beginE)
_ZN40_INTERNAL_294e706f_4_k_cu_def9bf33_258084cuda3std3__45__cpo5beginE:
	.zero		1
	.type		_ZN40_INTERNAL_294e706f_4_k_cu_def9bf33_258084cuda3std3__442_GLOBAL__N__294e706f_4_k_cu_def9bf33_258086ignoreE,@object
	.size		_ZN40_INTERNAL_294e706f_4_k_cu_def9bf33_258084cuda3std3__442_GLOBAL__N__294e706f_4_k_cu_def9bf33_258086ignoreE,(_ZN40_INTERNAL_294e706f_4_k_cu_def9bf33_258084cute7productE - _ZN40_INTERNAL_294e706f_4_k_cu_def9bf33_258084cuda3std3__442_GLOBAL__N__294e706f_4_k_cu_def9bf33_258086ignoreE)
_ZN40_INTERNAL_294e706f_4_k_cu_def9bf33_258084cuda3std3__442_GLOBAL__N__294e706f_4_k_cu_def9bf33_258086ignoreE:
	.zero		1
	.type		_ZN40_INTERNAL_294e706f_4_k_cu_def9bf33_258084cute7productE,@object
	.size		_ZN40_INTERNAL_294e706f_4_k_cu_def9bf33_258084cute7productE,(_ZN40_INTERNAL_294e706f_4_k_cu_def9bf33_258084cuda3std3__45__cpo3endE - _ZN40_INTERNAL_294e706f_4_k_cu_def9bf33_258084cute7productE)
_ZN40_INTERNAL_294e706f_4_k_cu_def9bf33_258084cute7productE:
	.zero		1
	.type		_ZN40_INTERNAL_294e706f_4_k_cu_def9bf33_258084cuda3std3__45__cpo3endE,@object
	.size		_ZN40_INTERNAL_294e706f_4_k_cu_def9bf33_258084cuda3std3__45__cpo3endE,(_ZN40_INTERNAL_294e706f_4_k_cu_def9bf33_258084cuda3std3__419piecewise_constructE - _ZN40_INTERNAL_294e706f_4_k_cu_def9bf33_258084cuda3std3__45__cpo3endE)
_ZN40_INTERNAL_294e706f_4_k_cu_def9bf33_258084cuda3std3__45__cpo3endE:
	.zero		1
	.type		_ZN40_INTERNAL_294e706f_4_k_cu_def9bf33_258084cuda3std3__419piecewise_constructE,@object
	.size		_ZN40_INTERNAL_294e706f_4_k_cu_def9bf33_258084cuda3std3__419piecewise_constructE,(_ZN40_INTERNAL_294e706f_4_k_cu_def9bf33_258084cuda3std3__45__cpo4cendE - _ZN40_INTERNAL_294e706f_4_k_cu_def9bf33_258084cuda3std3__419piecewise_constructE)
_ZN40_INTERNAL_294e706f_4_k_cu_def9bf33_258084cuda3std3__419piecewise_constructE:
	.zero		1
	.type		_ZN40_INTERNAL_294e706f_4_k_cu_def9bf33_258084cuda3std3__45__cpo4cendE,@object
	.size		_ZN40_INTERNAL_294e706f_4_k_cu_def9bf33_258084cuda3std3__45__cpo4cendE,(_ZN40_INTERNAL_294e706f_4_k_cu_def9bf33_258084cuda3std6ranges3__45__cpo4swapE - _ZN40_INTERNAL_294e706f_4_k_cu_def9bf33_258084cuda3std3__45__cpo4cendE)
_ZN40_INTERNAL_294e706f_4_k_cu_def9bf33_258084cuda3std3__45__cpo4cendE:
	.zero		1
	.type		_ZN40_INTERNAL_294e706f_4_k_cu_def9bf33_258084cuda3std6ranges3__45__cpo4swapE,@object
	.size		_ZN40_INTERNAL_294e706f_4_k_cu_def9bf33_258084cuda3std6ranges3__45__cpo4swapE,(.L_8 - _ZN40_INTERNAL_294e706f_4_k_cu_def9bf33_258084cuda3std6ranges3__45__cpo4swapE)
_ZN40_INTERNAL_294e706f_4_k_cu_def9bf33_258084cuda3std6ranges3__45__cpo4swapE:
	.zero		1
.L_8:


//--------------------- .nv.constant0._ZN7cutlass13device_kernelINS_4gemm6kernel13GemmUniversalIN4cute5tupleIJiiiiEEENS1_10collective13CollectiveMmaINS1_34MainloopSm90TmaGmmaWarpSpecializedILi5ENS5_IJNS4_1CILi1EEESB_SB_EEENS1_35KernelTmaWarpSpecializedCooperativeEEENS5_IJNSA_ILi256EEENSA_ILi64EEESG_EEEaNS5_IJlSB_lEEEaSI_NS4_8TiledMMAINS4_8MMA_AtomIJNS4_4SM904GMMA26MMA_64x64x32_S32S8S8_SS_TNEEEENS4_6LayoutINS5_IJNSA_ILi2EEESB_SB_EEENS5_IJSB_NSA_ILi0EEESS_EEEEENS5_IJNS4_10UnderscoreESV_SV_EEEEENS4_13SM90_TMA_LOADENS4_14ComposedLayoutINS4_7SwizzleILi2ELi4ELi3EEENS4_18smem_ptr_flag_bitsILi8EEENSP_INS5_IJNSA_ILi8EEESG_EEENS5_IJSG_SB_EEEEEEEvNS4_8identityESY_S18_vS19_EENS_8epilogue10collective6detail29Sm90TmaWarpSpecializedAdapterINS1C_15DefaultEpilogueIaSI_SI_NS1B_6thread17LinearCombinationIaLi1EiiLNS1G_9ScaleType4KindE0ELNS_15FloatRoundStyleE2EaEENS1_15EpilogueDefaultEEEEEvvEEEEvNT_6ParamsE --------------------------
	.section	.nv.constant0._ZN7cutlass13device_kernelINS_4gemm6kernel13GemmUniversalIN4cute5tupleIJiiiiEEENS1_10collective13CollectiveMmaINS1_34MainloopSm90TmaGmmaWarpSpecializedILi5ENS5_IJNS4_1CILi1EEESB_SB_EEENS1_35KernelTmaWarpSpecializedCooperativeEEENS5_IJNSA_ILi256EEENSA_ILi64EEESG_EEEaNS5_IJlSB_lEEEaSI_NS4_8TiledMMAINS4_8MMA_AtomIJNS4_4SM904GMMA26MMA_64x64x32_S32S8S8_SS_TNEEEENS4_6LayoutINS5_IJNSA_ILi2EEESB_SB_EEENS5_IJSB_NSA_ILi0EEESS_EEEEENS5_IJNS4_10UnderscoreESV_SV_EEEEENS4_13SM90_TMA_LOADENS4_14ComposedLayoutINS4_7SwizzleILi2ELi4ELi3EEENS4_18smem_ptr_flag_bitsILi8EEENSP_INS5_IJNSA_ILi8EEESG_EEENS5_IJSG_SB_EEEEEEEvNS4_8identityESY_S18_vS19_EENS_8epilogue10collective6detail29Sm90TmaWarpSpecializedAdapterINS1C_15DefaultEpilogueIaSI_SI_NS1B_6thread17LinearCombinationIaLi1EiiLNS1G_9ScaleType4KindE0ELNS_15FloatRoundStyleE2EaEENS1_15EpilogueDefaultEEEEEvvEEEEvNT_6ParamsE,"a",@progbits
	.sectionflags	@""
	.align	4
.nv.constant0._ZN7cutlass13device_kernelINS_4gemm6kernel13GemmUniversalIN4cute5tupleIJiiiiEEENS1_10collective13CollectiveMmaINS1_34MainloopSm90TmaGmmaWarpSpecializedILi5ENS5_IJNS4_1CILi1EEESB_SB_EEENS1_35KernelTmaWarpSpecializedCooperativeEEENS5_IJNSA_ILi256EEENSA_ILi64EEESG_EEEaNS5_IJlSB_lEEEaSI_NS4_8TiledMMAINS4_8MMA_AtomIJNS4_4SM904GMMA26MMA_64x64x32_S32S8S8_SS_TNEEEENS4_6LayoutINS5_IJNSA_ILi2EEESB_SB_EEENS5_IJSB_NSA_ILi0EEESS_EEEEENS5_IJNS4_10UnderscoreESV_SV_EEEEENS4_13SM90_TMA_LOADENS4_14ComposedLayoutINS4_7SwizzleILi2ELi4ELi3EEENS4_18smem_ptr_flag_bitsILi8EEENSP_INS5_IJNSA_ILi8EEESG_EEENS5_IJSG_SB_EEEEEEEvNS4_8identityESY_S18_vS19_EENS_8epilogue10collective6detail29Sm90TmaWarpSpecializedAdapterINS1C_15DefaultEpilogueIaSI_SI_NS1B_6thread17LinearCombinationIaLi1EiiLNS1G_9ScaleType4KindE0ELNS_15FloatRoundStyleE2EaEENS1_15EpilogueDefaultEEEEEvvEEEEvNT_6ParamsE:
	.zero		1664


//--------------------- SYMBOLS --------------------------

	.type		.nv.reservedSmem.offset0,@object
	.size		.nv.reservedSmem.offset0,0x4
	.type		__assertfail,@function
